//
// Generated by NVIDIA NVVM Compiler
//
// Compiler Build ID: CL-36424714
// Cuda compilation tools, release 13.0, V13.0.88
// Based on NVVM 20.0.0
//

.version 9.0
.target sm_100
.address_size 64

	// .globl	_Z20calculate_mle_kernelPdddd
.func  (.param .align 16 .b8 func_retval0[16]) __internal_trig_reduction_slowpathd
(
	.param .b64 __internal_trig_reduction_slowpathd_param_0
)
;
.global .align 8 .b8 __cudart_i2opi_d[144] = {8, 93, 141, 31, 177, 95, 251, 107, 234, 146, 82, 138, 247, 57, 7, 61, 123, 241, 229, 235, 199, 186, 39, 117, 45, 234, 95, 158, 102, 63, 70, 79, 183, 9, 203, 39, 207, 126, 54, 109, 31, 109, 10, 90, 139, 17, 47, 239, 15, 152, 5, 222, 255, 151, 248, 31, 59, 40, 249, 189, 139, 95, 132, 156, 244, 57, 83, 131, 57, 214, 145, 57, 65, 126, 95, 180, 38, 112, 156, 233, 132, 68, 187, 46, 245, 53, 130, 232, 62, 167, 41, 177, 28, 235, 29, 254, 28, 146, 209, 9, 234, 46, 73, 6, 224, 210, 77, 66, 58, 110, 36, 183, 97, 197, 187, 222, 171, 99, 81, 254, 65, 144, 67, 60, 153, 149, 98, 219, 192, 221, 52, 245, 209, 87, 39, 252, 41, 21, 68, 78, 110, 131, 249, 162};
.global .align 16 .b8 __cudart_sin_cos_coeffs[128] = {70, 210, 176, 44, 241, 229, 90, 190, 146, 227, 172, 105, 227, 29, 199, 62, 161, 98, 219, 25, 160, 1, 42, 191, 24, 8, 17, 17, 17, 17, 129, 63, 84, 85, 85, 85, 85, 85, 197, 191, 0, 0, 0, 0, 0, 0, 0, 0, 0, 0, 0, 0, 0, 0, 0, 0, 100, 129, 253, 32, 131, 255, 168, 189, 40, 133, 239, 193, 167, 238, 33, 62, 217, 230, 6, 142, 79, 126, 146, 190, 233, 188, 221, 25, 160, 1, 250, 62, 71, 93, 193, 22, 108, 193, 86, 191, 81, 85, 85, 85, 85, 85, 165, 63, 0, 0, 0, 0, 0, 0, 224, 191, 0, 0, 0, 0, 0, 0, 240, 63};

.visible .entry _Z20calculate_mle_kernelPdddd(
	.param .u64 .ptr .align 1 _Z20calculate_mle_kernelPdddd_param_0,
	.param .f64 _Z20calculate_mle_kernelPdddd_param_1,
	.param .f64 _Z20calculate_mle_kernelPdddd_param_2,
	.param .f64 _Z20calculate_mle_kernelPdddd_param_3
)
{
	.reg .pred 	%p<306>;
	.reg .b32 	%r<711>;
	.reg .b64 	%rd<343>;
	.reg .b64 	%fd<2062>;

	ld.param.f64 	%fd427, [_Z20calculate_mle_kernelPdddd_param_3];
	mov.u32 	%r244, %ctaid.x;
	mov.u32 	%r245, %ntid.x;
	mov.u32 	%r246, %tid.x;
	mad.lo.s32 	%r1, %r244, %r245, %r246;
	mov.u32 	%r247, %ctaid.y;
	mov.u32 	%r248, %ntid.y;
	mov.u32 	%r249, %tid.y;
	mad.lo.s32 	%r250, %r247, %r248, %r249;
	setp.gt.s32 	%p1, %r1, 1023;
	setp.gt.u32 	%p2, %r250, 1023;
	or.pred  	%p3, %p1, %p2;
	@%p3 bra 	$L__BB0_345;
	ld.param.f64 	%fd1953, [_Z20calculate_mle_kernelPdddd_param_2];
	ld.param.f64 	%fd1944, [_Z20calculate_mle_kernelPdddd_param_1];
	cvt.rn.f64.s32 	%fd430, %r1;
	mul.f64 	%fd431, %fd430, 0d40191FEF0A89CEE3;
	div.rn.f64 	%fd432, %fd431, 0d408FF80000000000;
	add.f64 	%fd1969, %fd432, 0dC0091FEF0A89CEE3;
	cvt.rn.f64.u32 	%fd433, %r250;
	mul.f64 	%fd434, %fd433, 0d402920F52F66FDFD;
	div.rn.f64 	%fd435, %fd434, 0d408FF80000000000;
	add.f64 	%fd1968, %fd435, 0dC01920F52F66FDFD;
	abs.f64 	%fd3, %fd427;
	{
	.reg .b32 %temp; 
	mov.b64 	{%temp, %r252}, %fd1953;
	}
	and.b32  	%r3, %r252, 2147483647;
	{
	.reg .b32 %temp; 
	mov.b64 	{%r253, %temp}, %fd1953;
	}
	mov.b64 	%fd4, {%r253, %r3};
	{
	.reg .b32 %temp; 
	mov.b64 	{%temp, %r4}, %fd4;
	}
	shr.u32 	%r254, %r4, 20;
	setp.lt.u32 	%p4, %r4, 1048576;
	mul.f64 	%fd436, %fd4, 0d4350000000000000;
	{
	.reg .b32 %temp; 
	mov.b64 	{%temp, %r255}, %fd436;
	}
	shr.u32 	%r256, %r255, 20;
	add.s32 	%r257, %r254, %r256;
	add.s32 	%r258, %r257, -54;
	div.rn.f64 	%fd5, %fd1953, %fd427;
	div.rn.f64 	%fd6, %fd1944, 0d4008000000000000;
	mov.f64 	%fd437, 0d401921FB54442D18;
	{
	.reg .b32 %temp; 
	mov.b64 	{%temp, %r259}, %fd437;
	}
	and.b32  	%r5, %r259, 2147483647;
	{
	.reg .b32 %temp; 
	mov.b64 	{%r260, %temp}, %fd437;
	}
	mov.b64 	%fd7, {%r260, %r5};
	{
	.reg .b32 %temp; 
	mov.b64 	{%temp, %r6}, %fd7;
	}
	shr.u32 	%r261, %r6, 20;
	setp.lt.u32 	%p5, %r6, 1048576;
	mul.f64 	%fd438, %fd7, 0d4350000000000000;
	{
	.reg .b32 %temp; 
	mov.b64 	{%temp, %r262}, %fd438;
	}
	shr.u32 	%r263, %r262, 20;
	add.s32 	%r264, %r261, %r263;
	add.s32 	%r265, %r264, -54;
	mov.b32 	%r266, 1127219200;
	mov.b32 	%r267, -2147483648;
	mov.b64 	%fd8, {%r267, %r266};
	selp.b32 	%r7, %r258, %r254, %p4;
	selp.b32 	%r8, %r265, %r261, %p5;
	mov.f64 	%fd1967, 0d3FF0000000000000;
	mov.f64 	%fd1965, 0d0000000000000000;
	mov.b32 	%r628, 0;
	mov.u64 	%rd95, __cudart_sin_cos_coeffs;
	mov.f64 	%fd1966, %fd1965;
$L__BB0_2:
	mov.u32 	%r9, %r628;
	ld.param.f64 	%fd1954, [_Z20calculate_mle_kernelPdddd_param_2];
	setp.lt.f64 	%p6, %fd3, 0d3E112E0BE826D695;
	cvt.rn.f64.u32 	%fd440, %r9;
	mul.f64 	%fd14, %fd440, 0d3F847AE147AE147B;
	div.rn.f64 	%fd441, %fd14, %fd1954;
	cvt.rmi.f64.f64 	%fd442, %fd441;
	sub.f64 	%fd15, %fd441, %fd442;
	mov.f64 	%fd1972, 0d3FF0000000000000;
	@%p6 bra 	$L__BB0_19;
	{
	.reg .b32 %temp; 
	mov.b64 	{%temp, %r269}, %fd14;
	}
	and.b32  	%r270, %r269, 2147483647;
	{
	.reg .b32 %temp; 
	mov.b64 	{%r271, %temp}, %fd14;
	}
	mov.b64 	%fd1970, {%r271, %r270};
	max.u32 	%r272, %r270, %r3;
	setp.lt.u32 	%p7, %r272, 2146435072;
	@%p7 bra 	$L__BB0_7;
	setp.num.f64 	%p16, %fd4, %fd4;
	setp.num.f64 	%p17, %fd1970, %fd1970;
	and.pred  	%p18, %p17, %p16;
	@%p18 bra 	$L__BB0_6;
	ld.param.f64 	%fd1955, [_Z20calculate_mle_kernelPdddd_param_2];
	add.rn.f64 	%fd1971, %fd14, %fd1955;
	bra.uni 	$L__BB0_18;
$L__BB0_6:
	setp.eq.f64 	%p19, %fd1970, 0d7FF0000000000000;
	selp.f64 	%fd1971, 0dFFF8000000000000, %fd14, %p19;
	bra.uni 	$L__BB0_18;
$L__BB0_7:
	setp.eq.f64 	%p8, %fd4, 0d0000000000000000;
	mov.f64 	%fd1971, 0dFFF8000000000000;
	@%p8 bra 	$L__BB0_18;
	setp.ltu.f64 	%p9, %fd1970, %fd4;
	mov.f64 	%fd1971, %fd14;
	@%p9 bra 	$L__BB0_18;
	{
	.reg .b32 %temp; 
	mov.b64 	{%temp, %r273}, %fd1970;
	}
	shr.u32 	%r629, %r273, 20;
	setp.gt.u32 	%p10, %r273, 1048575;
	@%p10 bra 	$L__BB0_11;
	mul.f64 	%fd1970, %fd1970, 0d4350000000000000;
	{
	.reg .b32 %temp; 
	mov.b64 	{%temp, %r274}, %fd1970;
	}
	shr.u32 	%r275, %r274, 20;
	add.s32 	%r276, %r629, %r275;
	add.s32 	%r629, %r276, -54;
$L__BB0_11:
	mov.b64 	%rd84, %fd1970;
	and.b64  	%rd85, %rd84, 4503599627370495;
	or.b64  	%rd325, %rd85, 4503599627370496;
	sub.s32 	%r630, %r629, %r7;
$L__BB0_12:
	setp.lt.u32 	%p11, %r4, 1048576;
	mul.f64 	%fd444, %fd4, 0d4350000000000000;
	selp.f64 	%fd445, %fd444, %fd4, %p11;
	mov.b64 	%rd86, %fd445;
	and.b64  	%rd87, %rd86, 4503599627370495;
	or.b64  	%rd88, %rd87, 4503599627370496;
	sub.s64 	%rd89, %rd325, %rd88;
	mov.b64 	%fd446, %rd89;
	{
	.reg .b32 %temp; 
	mov.b64 	{%temp, %r277}, %fd446;
	}
	setp.lt.s32 	%p12, %r277, 0;
	selp.b64 	%rd3, %rd325, %rd89, %p12;
	shl.b64 	%rd325, %rd3, 1;
	add.s32 	%r15, %r630, -1;
	setp.gt.s32 	%p13, %r630, 0;
	mov.u32 	%r630, %r15;
	@%p13 bra 	$L__BB0_12;
	and.b64  	%rd5, %rd3, 9223372036854775807;
	setp.eq.s64 	%p14, %rd5, 0;
	mov.b64 	%rd326, 0;
	@%p14 bra 	$L__BB0_17;
	mov.b64 	%fd447, %rd5;
	mul.f64 	%fd448, %fd447, 0d4350000000000000;
	{
	.reg .b32 %temp; 
	mov.b64 	{%temp, %r278}, %fd448;
	}
	shr.u32 	%r279, %r278, 20;
	sub.s32 	%r280, 55, %r279;
	sub.s32 	%r16, %r7, %r280;
	shl.b64 	%rd6, %rd5, %r280;
	setp.gt.s32 	%p15, %r16, 0;
	@%p15 bra 	$L__BB0_16;
	sub.s32 	%r282, 1, %r16;
	shr.u64 	%rd326, %rd6, %r282;
	bra.uni 	$L__BB0_17;
$L__BB0_16:
	add.s32 	%r281, %r16, -1;
	cvt.u64.u32 	%rd91, %r281;
	shl.b64 	%rd92, %rd91, 52;
	add.s64 	%rd326, %rd92, %rd6;
$L__BB0_17:
	mov.b64 	%fd449, %rd326;
	abs.f64 	%fd1971, %fd449;
$L__BB0_18:
	setp.le.f64 	%p20, %fd1971, %fd5;
	selp.f64 	%fd1972, 0d3FF0000000000000, 0d0000000000000000, %p20;
$L__BB0_19:
	mul.f64 	%fd25, %fd1969, 0d4018000000000000;
	abs.f64 	%fd26, %fd25;
	setp.neu.f64 	%p21, %fd26, 0d7FF0000000000000;
	@%p21 bra 	$L__BB0_21;
	mov.f64 	%fd455, 0d0000000000000000;
	mul.rn.f64 	%fd1973, %fd25, %fd455;
	mov.b32 	%r631, 0;
	bra.uni 	$L__BB0_23;
$L__BB0_21:
	mul.f64 	%fd450, %fd25, 0d3FE45F306DC9C883;
	cvt.rni.s32.f64 	%r631, %fd450;
	cvt.rn.f64.s32 	%fd451, %r631;
	fma.rn.f64 	%fd452, %fd451, 0dBFF921FB54442D18, %fd25;
	fma.rn.f64 	%fd453, %fd451, 0dBC91A62633145C00, %fd452;
	fma.rn.f64 	%fd1973, %fd451, 0dB97B839A252049C0, %fd453;
	setp.ltu.f64 	%p22, %fd26, 0d41E0000000000000;
	@%p22 bra 	$L__BB0_23;
	{ // callseq 0, 0
	.param .b64 param0;
	st.param.f64 	[param0], %fd25;
	.param .align 16 .b8 retval0[16];
	call.uni (retval0), 
	__internal_trig_reduction_slowpathd, 
	(
	param0
	);
	ld.param.f64 	%fd1973, [retval0];
	ld.param.b32 	%r631, [retval0+8];
	} // callseq 0
$L__BB0_23:
	shl.b32 	%r285, %r631, 6;
	cvt.u64.u32 	%rd93, %r285;
	and.b64  	%rd94, %rd93, 64;
	add.s64 	%rd96, %rd95, %rd94;
	mul.rn.f64 	%fd456, %fd1973, %fd1973;
	and.b32  	%r286, %r631, 1;
	setp.eq.b32 	%p23, %r286, 1;
	selp.f64 	%fd457, 0dBDA8FF8320FD8164, 0d3DE5DB65F9785EBA, %p23;
	ld.global.nc.v2.f64 	{%fd458, %fd459}, [%rd96];
	fma.rn.f64 	%fd460, %fd457, %fd456, %fd458;
	fma.rn.f64 	%fd461, %fd460, %fd456, %fd459;
	ld.global.nc.v2.f64 	{%fd462, %fd463}, [%rd96+16];
	fma.rn.f64 	%fd464, %fd461, %fd456, %fd462;
	fma.rn.f64 	%fd465, %fd464, %fd456, %fd463;
	ld.global.nc.v2.f64 	{%fd466, %fd467}, [%rd96+32];
	fma.rn.f64 	%fd468, %fd465, %fd456, %fd466;
	fma.rn.f64 	%fd469, %fd468, %fd456, %fd467;
	fma.rn.f64 	%fd470, %fd469, %fd1973, %fd1973;
	fma.rn.f64 	%fd471, %fd469, %fd456, 0d3FF0000000000000;
	selp.f64 	%fd472, %fd471, %fd470, %p23;
	and.b32  	%r287, %r631, 2;
	setp.eq.s32 	%p24, %r287, 0;
	mov.f64 	%fd473, 0d0000000000000000;
	sub.f64 	%fd474, %fd473, %fd472;
	selp.f64 	%fd31, %fd472, %fd474, %p24;
	mul.f64 	%fd32, %fd1968, 0d4008000000000000;
	abs.f64 	%fd33, %fd32;
	setp.neu.f64 	%p25, %fd33, 0d7FF0000000000000;
	@%p25 bra 	$L__BB0_25;
	mov.f64 	%fd480, 0d0000000000000000;
	mul.rn.f64 	%fd1974, %fd32, %fd480;
	mov.b32 	%r632, 0;
	bra.uni 	$L__BB0_27;
$L__BB0_25:
	mul.f64 	%fd475, %fd32, 0d3FE45F306DC9C883;
	cvt.rni.s32.f64 	%r632, %fd475;
	cvt.rn.f64.s32 	%fd476, %r632;
	fma.rn.f64 	%fd477, %fd476, 0dBFF921FB54442D18, %fd32;
	fma.rn.f64 	%fd478, %fd476, 0dBC91A62633145C00, %fd477;
	fma.rn.f64 	%fd1974, %fd476, 0dB97B839A252049C0, %fd478;
	setp.ltu.f64 	%p26, %fd33, 0d41E0000000000000;
	@%p26 bra 	$L__BB0_27;
	{ // callseq 1, 0
	.param .b64 param0;
	st.param.f64 	[param0], %fd32;
	.param .align 16 .b8 retval0[16];
	call.uni (retval0), 
	__internal_trig_reduction_slowpathd, 
	(
	param0
	);
	ld.param.f64 	%fd1974, [retval0];
	ld.param.b32 	%r632, [retval0+8];
	} // callseq 1
$L__BB0_27:
	ld.param.f64 	%fd1945, [_Z20calculate_mle_kernelPdddd_param_1];
	shl.b32 	%r290, %r632, 6;
	cvt.u64.u32 	%rd97, %r290;
	and.b64  	%rd98, %rd97, 64;
	add.s64 	%rd100, %rd95, %rd98;
	mul.rn.f64 	%fd481, %fd1974, %fd1974;
	and.b32  	%r291, %r632, 1;
	setp.eq.b32 	%p27, %r291, 1;
	selp.f64 	%fd482, 0dBDA8FF8320FD8164, 0d3DE5DB65F9785EBA, %p27;
	ld.global.nc.v2.f64 	{%fd483, %fd484}, [%rd100];
	fma.rn.f64 	%fd485, %fd482, %fd481, %fd483;
	fma.rn.f64 	%fd486, %fd485, %fd481, %fd484;
	ld.global.nc.v2.f64 	{%fd487, %fd488}, [%rd100+16];
	fma.rn.f64 	%fd489, %fd486, %fd481, %fd487;
	fma.rn.f64 	%fd490, %fd489, %fd481, %fd488;
	ld.global.nc.v2.f64 	{%fd491, %fd492}, [%rd100+32];
	fma.rn.f64 	%fd493, %fd490, %fd481, %fd491;
	fma.rn.f64 	%fd494, %fd493, %fd481, %fd492;
	fma.rn.f64 	%fd495, %fd494, %fd1974, %fd1974;
	fma.rn.f64 	%fd496, %fd494, %fd481, 0d3FF0000000000000;
	selp.f64 	%fd497, %fd496, %fd495, %p27;
	and.b32  	%r292, %r632, 2;
	setp.eq.s32 	%p28, %r292, 0;
	mov.f64 	%fd498, 0d0000000000000000;
	sub.f64 	%fd499, %fd498, %fd497;
	selp.f64 	%fd38, %fd497, %fd499, %p28;
	mul.f64 	%fd39, %fd1945, %fd1972;
	mul.f64 	%fd40, %fd1969, 0dC00C000000000000;
	abs.f64 	%fd41, %fd40;
	setp.neu.f64 	%p29, %fd41, 0d7FF0000000000000;
	@%p29 bra 	$L__BB0_29;
	mov.f64 	%fd505, 0d0000000000000000;
	mul.rn.f64 	%fd1976, %fd40, %fd505;
	mov.b32 	%r634, 1;
	bra.uni 	$L__BB0_32;
$L__BB0_29:
	mul.f64 	%fd500, %fd40, 0d3FE45F306DC9C883;
	cvt.rni.s32.f64 	%r633, %fd500;
	cvt.rn.f64.s32 	%fd501, %r633;
	fma.rn.f64 	%fd502, %fd501, 0dBFF921FB54442D18, %fd40;
	fma.rn.f64 	%fd503, %fd501, 0dBC91A62633145C00, %fd502;
	fma.rn.f64 	%fd1976, %fd501, 0dB97B839A252049C0, %fd503;
	setp.ltu.f64 	%p30, %fd41, 0d41E0000000000000;
	@%p30 bra 	$L__BB0_31;
	{ // callseq 2, 0
	.param .b64 param0;
	st.param.f64 	[param0], %fd40;
	.param .align 16 .b8 retval0[16];
	call.uni (retval0), 
	__internal_trig_reduction_slowpathd, 
	(
	param0
	);
	ld.param.f64 	%fd1976, [retval0];
	ld.param.b32 	%r633, [retval0+8];
	} // callseq 2
$L__BB0_31:
	add.s32 	%r634, %r633, 1;
$L__BB0_32:
	shl.b32 	%r295, %r634, 6;
	cvt.u64.u32 	%rd101, %r295;
	and.b64  	%rd102, %rd101, 64;
	add.s64 	%rd104, %rd95, %rd102;
	mul.rn.f64 	%fd506, %fd1976, %fd1976;
	and.b32  	%r296, %r634, 1;
	setp.eq.b32 	%p31, %r296, 1;
	selp.f64 	%fd507, 0dBDA8FF8320FD8164, 0d3DE5DB65F9785EBA, %p31;
	ld.global.nc.v2.f64 	{%fd508, %fd509}, [%rd104];
	fma.rn.f64 	%fd510, %fd507, %fd506, %fd508;
	fma.rn.f64 	%fd511, %fd510, %fd506, %fd509;
	ld.global.nc.v2.f64 	{%fd512, %fd513}, [%rd104+16];
	fma.rn.f64 	%fd514, %fd511, %fd506, %fd512;
	fma.rn.f64 	%fd515, %fd514, %fd506, %fd513;
	ld.global.nc.v2.f64 	{%fd516, %fd517}, [%rd104+32];
	fma.rn.f64 	%fd518, %fd515, %fd506, %fd516;
	fma.rn.f64 	%fd519, %fd518, %fd506, %fd517;
	fma.rn.f64 	%fd520, %fd519, %fd1976, %fd1976;
	fma.rn.f64 	%fd521, %fd519, %fd506, 0d3FF0000000000000;
	selp.f64 	%fd522, %fd521, %fd520, %p31;
	and.b32  	%r297, %r634, 2;
	setp.eq.s32 	%p32, %r297, 0;
	mov.f64 	%fd523, 0d0000000000000000;
	sub.f64 	%fd524, %fd523, %fd522;
	selp.f64 	%fd47, %fd522, %fd524, %p32;
	fma.rn.f64 	%fd525, %fd14, 0dBFDE76C8B4395810, %fd1968;
	mul.f64 	%fd48, %fd525, 0dBFF8000000000000;
	abs.f64 	%fd49, %fd48;
	setp.neu.f64 	%p33, %fd49, 0d7FF0000000000000;
	@%p33 bra 	$L__BB0_34;
	mov.f64 	%fd531, 0d0000000000000000;
	mul.rn.f64 	%fd1977, %fd48, %fd531;
	mov.b32 	%r635, 0;
	bra.uni 	$L__BB0_36;
$L__BB0_34:
	mul.f64 	%fd526, %fd48, 0d3FE45F306DC9C883;
	cvt.rni.s32.f64 	%r635, %fd526;
	cvt.rn.f64.s32 	%fd527, %r635;
	fma.rn.f64 	%fd528, %fd527, 0dBFF921FB54442D18, %fd48;
	fma.rn.f64 	%fd529, %fd527, 0dBC91A62633145C00, %fd528;
	fma.rn.f64 	%fd1977, %fd527, 0dB97B839A252049C0, %fd529;
	setp.ltu.f64 	%p34, %fd49, 0d41E0000000000000;
	@%p34 bra 	$L__BB0_36;
	{ // callseq 3, 0
	.param .b64 param0;
	st.param.f64 	[param0], %fd48;
	.param .align 16 .b8 retval0[16];
	call.uni (retval0), 
	__internal_trig_reduction_slowpathd, 
	(
	param0
	);
	ld.param.f64 	%fd1977, [retval0];
	ld.param.b32 	%r635, [retval0+8];
	} // callseq 3
$L__BB0_36:
	shl.b32 	%r300, %r635, 6;
	cvt.u64.u32 	%rd105, %r300;
	and.b64  	%rd106, %rd105, 64;
	add.s64 	%rd108, %rd95, %rd106;
	mul.rn.f64 	%fd532, %fd1977, %fd1977;
	and.b32  	%r301, %r635, 1;
	setp.eq.b32 	%p35, %r301, 1;
	selp.f64 	%fd533, 0dBDA8FF8320FD8164, 0d3DE5DB65F9785EBA, %p35;
	ld.global.nc.v2.f64 	{%fd534, %fd535}, [%rd108];
	fma.rn.f64 	%fd536, %fd533, %fd532, %fd534;
	fma.rn.f64 	%fd537, %fd536, %fd532, %fd535;
	ld.global.nc.v2.f64 	{%fd538, %fd539}, [%rd108+16];
	fma.rn.f64 	%fd540, %fd537, %fd532, %fd538;
	fma.rn.f64 	%fd541, %fd540, %fd532, %fd539;
	ld.global.nc.v2.f64 	{%fd542, %fd543}, [%rd108+32];
	fma.rn.f64 	%fd544, %fd541, %fd532, %fd542;
	fma.rn.f64 	%fd545, %fd544, %fd532, %fd543;
	fma.rn.f64 	%fd546, %fd545, %fd1977, %fd1977;
	fma.rn.f64 	%fd547, %fd545, %fd532, 0d3FF0000000000000;
	selp.f64 	%fd548, %fd547, %fd546, %p35;
	and.b32  	%r302, %r635, 2;
	setp.eq.s32 	%p36, %r302, 0;
	mov.f64 	%fd549, 0d0000000000000000;
	sub.f64 	%fd550, %fd549, %fd548;
	selp.f64 	%fd54, %fd548, %fd550, %p36;
	mul.f64 	%fd55, %fd6, %fd1972;
	mul.f64 	%fd56, %fd1969, 0dC004000000000000;
	abs.f64 	%fd57, %fd56;
	setp.neu.f64 	%p37, %fd57, 0d7FF0000000000000;
	@%p37 bra 	$L__BB0_38;
	mov.f64 	%fd556, 0d0000000000000000;
	mul.rn.f64 	%fd1978, %fd56, %fd556;
	mov.b32 	%r636, 0;
	bra.uni 	$L__BB0_40;
$L__BB0_38:
	mul.f64 	%fd551, %fd56, 0d3FE45F306DC9C883;
	cvt.rni.s32.f64 	%r636, %fd551;
	cvt.rn.f64.s32 	%fd552, %r636;
	fma.rn.f64 	%fd553, %fd552, 0dBFF921FB54442D18, %fd56;
	fma.rn.f64 	%fd554, %fd552, 0dBC91A62633145C00, %fd553;
	fma.rn.f64 	%fd1978, %fd552, 0dB97B839A252049C0, %fd554;
	setp.ltu.f64 	%p38, %fd57, 0d41E0000000000000;
	@%p38 bra 	$L__BB0_40;
	{ // callseq 4, 0
	.param .b64 param0;
	st.param.f64 	[param0], %fd56;
	.param .align 16 .b8 retval0[16];
	call.uni (retval0), 
	__internal_trig_reduction_slowpathd, 
	(
	param0
	);
	ld.param.f64 	%fd1978, [retval0];
	ld.param.b32 	%r636, [retval0+8];
	} // callseq 4
$L__BB0_40:
	setp.neu.f64 	%p39, %fd26, 0d7FF0000000000000;
	shl.b32 	%r305, %r636, 6;
	cvt.u64.u32 	%rd109, %r305;
	and.b64  	%rd110, %rd109, 64;
	add.s64 	%rd112, %rd95, %rd110;
	mul.rn.f64 	%fd557, %fd1978, %fd1978;
	and.b32  	%r306, %r636, 1;
	setp.eq.b32 	%p40, %r306, 1;
	selp.f64 	%fd558, 0dBDA8FF8320FD8164, 0d3DE5DB65F9785EBA, %p40;
	ld.global.nc.v2.f64 	{%fd559, %fd560}, [%rd112];
	fma.rn.f64 	%fd561, %fd558, %fd557, %fd559;
	fma.rn.f64 	%fd562, %fd561, %fd557, %fd560;
	ld.global.nc.v2.f64 	{%fd563, %fd564}, [%rd112+16];
	fma.rn.f64 	%fd565, %fd562, %fd557, %fd563;
	fma.rn.f64 	%fd566, %fd565, %fd557, %fd564;
	ld.global.nc.v2.f64 	{%fd567, %fd568}, [%rd112+32];
	fma.rn.f64 	%fd569, %fd566, %fd557, %fd567;
	fma.rn.f64 	%fd570, %fd569, %fd557, %fd568;
	fma.rn.f64 	%fd571, %fd570, %fd1978, %fd1978;
	fma.rn.f64 	%fd572, %fd570, %fd557, 0d3FF0000000000000;
	selp.f64 	%fd573, %fd572, %fd571, %p40;
	and.b32  	%r307, %r636, 2;
	setp.eq.s32 	%p41, %r307, 0;
	mov.f64 	%fd574, 0d0000000000000000;
	sub.f64 	%fd575, %fd574, %fd573;
	selp.f64 	%fd62, %fd573, %fd575, %p41;
	mul.f64 	%fd576, %fd55, 0d3FF8000000000000;
	mul.f64 	%fd577, %fd576, %fd62;
	mul.f64 	%fd578, %fd54, %fd577;
	mul.f64 	%fd579, %fd15, 0d4008000000000000;
	mul.f64 	%fd580, %fd579, %fd31;
	mul.f64 	%fd581, %fd580, %fd38;
	mul.f64 	%fd582, %fd39, 0d3FF8000000000000;
	mul.f64 	%fd583, %fd582, %fd47;
	mul.f64 	%fd584, %fd583, %fd54;
	sub.f64 	%fd585, %fd581, %fd584;
	sub.f64 	%fd63, %fd585, %fd578;
	@%p39 bra 	$L__BB0_42;
	mov.f64 	%fd591, 0d0000000000000000;
	mul.rn.f64 	%fd1980, %fd25, %fd591;
	mov.b32 	%r638, 1;
	bra.uni 	$L__BB0_45;
$L__BB0_42:
	mul.f64 	%fd586, %fd25, 0d3FE45F306DC9C883;
	cvt.rni.s32.f64 	%r637, %fd586;
	cvt.rn.f64.s32 	%fd587, %r637;
	fma.rn.f64 	%fd588, %fd587, 0dBFF921FB54442D18, %fd25;
	fma.rn.f64 	%fd589, %fd587, 0dBC91A62633145C00, %fd588;
	fma.rn.f64 	%fd1980, %fd587, 0dB97B839A252049C0, %fd589;
	setp.ltu.f64 	%p42, %fd26, 0d41E0000000000000;
	@%p42 bra 	$L__BB0_44;
	{ // callseq 5, 0
	.param .b64 param0;
	st.param.f64 	[param0], %fd25;
	.param .align 16 .b8 retval0[16];
	call.uni (retval0), 
	__internal_trig_reduction_slowpathd, 
	(
	param0
	);
	ld.param.f64 	%fd1980, [retval0];
	ld.param.b32 	%r637, [retval0+8];
	} // callseq 5
$L__BB0_44:
	add.s32 	%r638, %r637, 1;
$L__BB0_45:
	setp.neu.f64 	%p43, %fd33, 0d7FF0000000000000;
	shl.b32 	%r310, %r638, 6;
	cvt.u64.u32 	%rd113, %r310;
	and.b64  	%rd114, %rd113, 64;
	add.s64 	%rd116, %rd95, %rd114;
	mul.rn.f64 	%fd592, %fd1980, %fd1980;
	and.b32  	%r311, %r638, 1;
	setp.eq.b32 	%p44, %r311, 1;
	selp.f64 	%fd593, 0dBDA8FF8320FD8164, 0d3DE5DB65F9785EBA, %p44;
	ld.global.nc.v2.f64 	{%fd594, %fd595}, [%rd116];
	fma.rn.f64 	%fd596, %fd593, %fd592, %fd594;
	fma.rn.f64 	%fd597, %fd596, %fd592, %fd595;
	ld.global.nc.v2.f64 	{%fd598, %fd599}, [%rd116+16];
	fma.rn.f64 	%fd600, %fd597, %fd592, %fd598;
	fma.rn.f64 	%fd601, %fd600, %fd592, %fd599;
	ld.global.nc.v2.f64 	{%fd602, %fd603}, [%rd116+32];
	fma.rn.f64 	%fd604, %fd601, %fd592, %fd602;
	fma.rn.f64 	%fd605, %fd604, %fd592, %fd603;
	fma.rn.f64 	%fd606, %fd605, %fd1980, %fd1980;
	fma.rn.f64 	%fd607, %fd605, %fd592, 0d3FF0000000000000;
	selp.f64 	%fd608, %fd607, %fd606, %p44;
	and.b32  	%r312, %r638, 2;
	setp.eq.s32 	%p45, %r312, 0;
	mov.f64 	%fd609, 0d0000000000000000;
	sub.f64 	%fd610, %fd609, %fd608;
	selp.f64 	%fd70, %fd608, %fd610, %p45;
	@%p43 bra 	$L__BB0_47;
	mov.f64 	%fd616, 0d0000000000000000;
	mul.rn.f64 	%fd1982, %fd32, %fd616;
	mov.b32 	%r640, 1;
	bra.uni 	$L__BB0_50;
$L__BB0_47:
	mul.f64 	%fd611, %fd32, 0d3FE45F306DC9C883;
	cvt.rni.s32.f64 	%r639, %fd611;
	cvt.rn.f64.s32 	%fd612, %r639;
	fma.rn.f64 	%fd613, %fd612, 0dBFF921FB54442D18, %fd32;
	fma.rn.f64 	%fd614, %fd612, 0dBC91A62633145C00, %fd613;
	fma.rn.f64 	%fd1982, %fd612, 0dB97B839A252049C0, %fd614;
	setp.ltu.f64 	%p46, %fd33, 0d41E0000000000000;
	@%p46 bra 	$L__BB0_49;
	{ // callseq 6, 0
	.param .b64 param0;
	st.param.f64 	[param0], %fd32;
	.param .align 16 .b8 retval0[16];
	call.uni (retval0), 
	__internal_trig_reduction_slowpathd, 
	(
	param0
	);
	ld.param.f64 	%fd1982, [retval0];
	ld.param.b32 	%r639, [retval0+8];
	} // callseq 6
$L__BB0_49:
	add.s32 	%r640, %r639, 1;
$L__BB0_50:
	setp.neu.f64 	%p47, %fd41, 0d7FF0000000000000;
	shl.b32 	%r315, %r640, 6;
	cvt.u64.u32 	%rd117, %r315;
	and.b64  	%rd118, %rd117, 64;
	mov.u64 	%rd119, __cudart_sin_cos_coeffs;
	add.s64 	%rd120, %rd119, %rd118;
	mul.rn.f64 	%fd617, %fd1982, %fd1982;
	and.b32  	%r316, %r640, 1;
	setp.eq.b32 	%p48, %r316, 1;
	selp.f64 	%fd618, 0dBDA8FF8320FD8164, 0d3DE5DB65F9785EBA, %p48;
	ld.global.nc.v2.f64 	{%fd619, %fd620}, [%rd120];
	fma.rn.f64 	%fd621, %fd618, %fd617, %fd619;
	fma.rn.f64 	%fd622, %fd621, %fd617, %fd620;
	ld.global.nc.v2.f64 	{%fd623, %fd624}, [%rd120+16];
	fma.rn.f64 	%fd625, %fd622, %fd617, %fd623;
	fma.rn.f64 	%fd626, %fd625, %fd617, %fd624;
	ld.global.nc.v2.f64 	{%fd627, %fd628}, [%rd120+32];
	fma.rn.f64 	%fd629, %fd626, %fd617, %fd627;
	fma.rn.f64 	%fd630, %fd629, %fd617, %fd628;
	fma.rn.f64 	%fd631, %fd630, %fd1982, %fd1982;
	fma.rn.f64 	%fd632, %fd630, %fd617, 0d3FF0000000000000;
	selp.f64 	%fd633, %fd632, %fd631, %p48;
	and.b32  	%r317, %r640, 2;
	setp.eq.s32 	%p49, %r317, 0;
	mov.f64 	%fd634, 0d0000000000000000;
	sub.f64 	%fd635, %fd634, %fd633;
	selp.f64 	%fd77, %fd633, %fd635, %p49;
	@%p47 bra 	$L__BB0_52;
	mov.f64 	%fd641, 0d0000000000000000;
	mul.rn.f64 	%fd1983, %fd40, %fd641;
	mov.b32 	%r641, 0;
	bra.uni 	$L__BB0_54;
$L__BB0_52:
	mul.f64 	%fd636, %fd40, 0d3FE45F306DC9C883;
	cvt.rni.s32.f64 	%r641, %fd636;
	cvt.rn.f64.s32 	%fd637, %r641;
	fma.rn.f64 	%fd638, %fd637, 0dBFF921FB54442D18, %fd40;
	fma.rn.f64 	%fd639, %fd637, 0dBC91A62633145C00, %fd638;
	fma.rn.f64 	%fd1983, %fd637, 0dB97B839A252049C0, %fd639;
	setp.ltu.f64 	%p50, %fd41, 0d41E0000000000000;
	@%p50 bra 	$L__BB0_54;
	{ // callseq 7, 0
	.param .b64 param0;
	st.param.f64 	[param0], %fd40;
	.param .align 16 .b8 retval0[16];
	call.uni (retval0), 
	__internal_trig_reduction_slowpathd, 
	(
	param0
	);
	ld.param.f64 	%fd1983, [retval0];
	ld.param.b32 	%r641, [retval0+8];
	} // callseq 7
$L__BB0_54:
	setp.neu.f64 	%p51, %fd49, 0d7FF0000000000000;
	shl.b32 	%r320, %r641, 6;
	cvt.u64.u32 	%rd121, %r320;
	and.b64  	%rd122, %rd121, 64;
	add.s64 	%rd124, %rd119, %rd122;
	mul.rn.f64 	%fd642, %fd1983, %fd1983;
	and.b32  	%r321, %r641, 1;
	setp.eq.b32 	%p52, %r321, 1;
	selp.f64 	%fd643, 0dBDA8FF8320FD8164, 0d3DE5DB65F9785EBA, %p52;
	ld.global.nc.v2.f64 	{%fd644, %fd645}, [%rd124];
	fma.rn.f64 	%fd646, %fd643, %fd642, %fd644;
	fma.rn.f64 	%fd647, %fd646, %fd642, %fd645;
	ld.global.nc.v2.f64 	{%fd648, %fd649}, [%rd124+16];
	fma.rn.f64 	%fd650, %fd647, %fd642, %fd648;
	fma.rn.f64 	%fd651, %fd650, %fd642, %fd649;
	ld.global.nc.v2.f64 	{%fd652, %fd653}, [%rd124+32];
	fma.rn.f64 	%fd654, %fd651, %fd642, %fd652;
	fma.rn.f64 	%fd655, %fd654, %fd642, %fd653;
	fma.rn.f64 	%fd656, %fd655, %fd1983, %fd1983;
	fma.rn.f64 	%fd657, %fd655, %fd642, 0d3FF0000000000000;
	selp.f64 	%fd658, %fd657, %fd656, %p52;
	and.b32  	%r322, %r641, 2;
	setp.eq.s32 	%p53, %r322, 0;
	mov.f64 	%fd659, 0d0000000000000000;
	sub.f64 	%fd660, %fd659, %fd658;
	selp.f64 	%fd82, %fd658, %fd660, %p53;
	mul.f64 	%fd83, %fd39, 0d400C000000000000;
	@%p51 bra 	$L__BB0_56;
	mov.f64 	%fd666, 0d0000000000000000;
	mul.rn.f64 	%fd1985, %fd48, %fd666;
	mov.b32 	%r643, 1;
	bra.uni 	$L__BB0_59;
$L__BB0_56:
	mul.f64 	%fd661, %fd48, 0d3FE45F306DC9C883;
	cvt.rni.s32.f64 	%r642, %fd661;
	cvt.rn.f64.s32 	%fd662, %r642;
	fma.rn.f64 	%fd663, %fd662, 0dBFF921FB54442D18, %fd48;
	fma.rn.f64 	%fd664, %fd662, 0dBC91A62633145C00, %fd663;
	fma.rn.f64 	%fd1985, %fd662, 0dB97B839A252049C0, %fd664;
	setp.ltu.f64 	%p54, %fd49, 0d41E0000000000000;
	@%p54 bra 	$L__BB0_58;
	{ // callseq 8, 0
	.param .b64 param0;
	st.param.f64 	[param0], %fd48;
	.param .align 16 .b8 retval0[16];
	call.uni (retval0), 
	__internal_trig_reduction_slowpathd, 
	(
	param0
	);
	ld.param.f64 	%fd1985, [retval0];
	ld.param.b32 	%r642, [retval0+8];
	} // callseq 8
$L__BB0_58:
	add.s32 	%r643, %r642, 1;
$L__BB0_59:
	mul.f64 	%fd89, %fd1969, 0dC004000000000000;
	setp.neu.f64 	%p55, %fd57, 0d7FF0000000000000;
	shl.b32 	%r325, %r643, 6;
	cvt.u64.u32 	%rd125, %r325;
	and.b64  	%rd126, %rd125, 64;
	add.s64 	%rd128, %rd119, %rd126;
	mul.rn.f64 	%fd667, %fd1985, %fd1985;
	and.b32  	%r326, %r643, 1;
	setp.eq.b32 	%p56, %r326, 1;
	selp.f64 	%fd668, 0dBDA8FF8320FD8164, 0d3DE5DB65F9785EBA, %p56;
	ld.global.nc.v2.f64 	{%fd669, %fd670}, [%rd128];
	fma.rn.f64 	%fd671, %fd668, %fd667, %fd669;
	fma.rn.f64 	%fd672, %fd671, %fd667, %fd670;
	ld.global.nc.v2.f64 	{%fd673, %fd674}, [%rd128+16];
	fma.rn.f64 	%fd675, %fd672, %fd667, %fd673;
	fma.rn.f64 	%fd676, %fd675, %fd667, %fd674;
	ld.global.nc.v2.f64 	{%fd677, %fd678}, [%rd128+32];
	fma.rn.f64 	%fd679, %fd676, %fd667, %fd677;
	fma.rn.f64 	%fd680, %fd679, %fd667, %fd678;
	fma.rn.f64 	%fd681, %fd680, %fd1985, %fd1985;
	fma.rn.f64 	%fd682, %fd680, %fd667, 0d3FF0000000000000;
	selp.f64 	%fd683, %fd682, %fd681, %p56;
	and.b32  	%r327, %r643, 2;
	setp.eq.s32 	%p57, %r327, 0;
	mov.f64 	%fd684, 0d0000000000000000;
	sub.f64 	%fd685, %fd684, %fd683;
	selp.f64 	%fd90, %fd683, %fd685, %p57;
	mul.f64 	%fd686, %fd83, %fd82;
	mul.f64 	%fd687, %fd686, %fd90;
	mul.f64 	%fd688, %fd15, 0d4018000000000000;
	mul.f64 	%fd689, %fd688, %fd70;
	fma.rn.f64 	%fd91, %fd689, %fd77, %fd687;
	@%p55 bra 	$L__BB0_61;
	mov.f64 	%fd695, 0d0000000000000000;
	mul.rn.f64 	%fd1987, %fd89, %fd695;
	mov.b32 	%r645, 1;
	bra.uni 	$L__BB0_64;
$L__BB0_61:
	mul.f64 	%fd690, %fd89, 0d3FE45F306DC9C883;
	cvt.rni.s32.f64 	%r644, %fd690;
	cvt.rn.f64.s32 	%fd691, %r644;
	fma.rn.f64 	%fd692, %fd691, 0dBFF921FB54442D18, %fd89;
	fma.rn.f64 	%fd693, %fd691, 0dBC91A62633145C00, %fd692;
	fma.rn.f64 	%fd1987, %fd691, 0dB97B839A252049C0, %fd693;
	setp.ltu.f64 	%p58, %fd57, 0d41E0000000000000;
	@%p58 bra 	$L__BB0_63;
	{ // callseq 9, 0
	.param .b64 param0;
	st.param.f64 	[param0], %fd89;
	.param .align 16 .b8 retval0[16];
	call.uni (retval0), 
	__internal_trig_reduction_slowpathd, 
	(
	param0
	);
	ld.param.f64 	%fd1987, [retval0];
	ld.param.b32 	%r644, [retval0+8];
	} // callseq 9
$L__BB0_63:
	add.s32 	%r645, %r644, 1;
$L__BB0_64:
	setp.lt.u32 	%p59, %r4, 1048576;
	mul.f64 	%fd697, %fd4, 0d4350000000000000;
	selp.f64 	%fd698, %fd697, %fd4, %p59;
	mov.b64 	%rd129, %fd698;
	and.b64  	%rd130, %rd129, 4503599627370495;
	or.b64  	%rd10, %rd130, 4503599627370496;
	setp.lt.f64 	%p60, %fd3, 0d3E112E0BE826D695;
	shl.b32 	%r330, %r645, 6;
	cvt.u64.u32 	%rd131, %r330;
	and.b64  	%rd132, %rd131, 64;
	add.s64 	%rd134, %rd119, %rd132;
	mul.rn.f64 	%fd699, %fd1987, %fd1987;
	and.b32  	%r331, %r645, 1;
	setp.eq.b32 	%p61, %r331, 1;
	selp.f64 	%fd700, 0dBDA8FF8320FD8164, 0d3DE5DB65F9785EBA, %p61;
	ld.global.nc.v2.f64 	{%fd701, %fd702}, [%rd134];
	fma.rn.f64 	%fd703, %fd700, %fd699, %fd701;
	fma.rn.f64 	%fd704, %fd703, %fd699, %fd702;
	ld.global.nc.v2.f64 	{%fd705, %fd706}, [%rd134+16];
	fma.rn.f64 	%fd707, %fd704, %fd699, %fd705;
	fma.rn.f64 	%fd708, %fd707, %fd699, %fd706;
	ld.global.nc.v2.f64 	{%fd709, %fd710}, [%rd134+32];
	fma.rn.f64 	%fd711, %fd708, %fd699, %fd709;
	fma.rn.f64 	%fd712, %fd711, %fd699, %fd710;
	fma.rn.f64 	%fd713, %fd712, %fd1987, %fd1987;
	fma.rn.f64 	%fd714, %fd712, %fd699, 0d3FF0000000000000;
	selp.f64 	%fd715, %fd714, %fd713, %p61;
	and.b32  	%r332, %r645, 2;
	setp.eq.s32 	%p62, %r332, 0;
	mov.f64 	%fd716, 0d0000000000000000;
	sub.f64 	%fd717, %fd716, %fd715;
	selp.f64 	%fd97, %fd715, %fd717, %p62;
	mul.f64 	%fd718, %fd55, 0dC004000000000000;
	mul.f64 	%fd719, %fd718, %fd97;
	fma.rn.f64 	%fd98, %fd90, %fd719, %fd91;
	mov.f64 	%fd1990, 0d3FF0000000000000;
	@%p60 bra 	$L__BB0_81;
	cvt.rn.f64.u32 	%fd720, %r9;
	mul.f64 	%fd99, %fd720, 0d3F847AE147AE147B;
	{
	.reg .b32 %temp; 
	mov.b64 	{%temp, %r334}, %fd99;
	}
	and.b32  	%r335, %r334, 2147483647;
	{
	.reg .b32 %temp; 
	mov.b64 	{%r336, %temp}, %fd99;
	}
	mov.b64 	%fd1988, {%r336, %r335};
	max.u32 	%r337, %r335, %r3;
	setp.lt.u32 	%p63, %r337, 2146435072;
	@%p63 bra 	$L__BB0_69;
	setp.num.f64 	%p71, %fd4, %fd4;
	setp.num.f64 	%p72, %fd1988, %fd1988;
	and.pred  	%p73, %p72, %p71;
	@%p73 bra 	$L__BB0_68;
	ld.param.f64 	%fd1956, [_Z20calculate_mle_kernelPdddd_param_2];
	add.rn.f64 	%fd1989, %fd99, %fd1956;
	bra.uni 	$L__BB0_80;
$L__BB0_68:
	setp.eq.f64 	%p74, %fd1988, 0d7FF0000000000000;
	selp.f64 	%fd1989, 0dFFF8000000000000, %fd99, %p74;
	bra.uni 	$L__BB0_80;
$L__BB0_69:
	setp.eq.f64 	%p64, %fd4, 0d0000000000000000;
	mov.f64 	%fd1989, 0dFFF8000000000000;
	@%p64 bra 	$L__BB0_80;
	setp.ltu.f64 	%p65, %fd1988, %fd4;
	mov.f64 	%fd1989, %fd99;
	@%p65 bra 	$L__BB0_80;
	{
	.reg .b32 %temp; 
	mov.b64 	{%temp, %r338}, %fd1988;
	}
	shr.u32 	%r646, %r338, 20;
	setp.gt.u32 	%p66, %r338, 1048575;
	@%p66 bra 	$L__BB0_73;
	mul.f64 	%fd1988, %fd1988, 0d4350000000000000;
	{
	.reg .b32 %temp; 
	mov.b64 	{%temp, %r339}, %fd1988;
	}
	shr.u32 	%r340, %r339, 20;
	add.s32 	%r341, %r646, %r340;
	add.s32 	%r646, %r341, -54;
$L__BB0_73:
	mov.b64 	%rd135, %fd1988;
	and.b64  	%rd136, %rd135, 4503599627370495;
	or.b64  	%rd327, %rd136, 4503599627370496;
	sub.s32 	%r647, %r646, %r7;
$L__BB0_74:
	sub.s64 	%rd137, %rd327, %rd10;
	mov.b64 	%fd722, %rd137;
	{
	.reg .b32 %temp; 
	mov.b64 	{%temp, %r342}, %fd722;
	}
	setp.lt.s32 	%p67, %r342, 0;
	selp.b64 	%rd13, %rd327, %rd137, %p67;
	shl.b64 	%rd327, %rd13, 1;
	add.s32 	%r62, %r647, -1;
	setp.gt.s32 	%p68, %r647, 0;
	mov.u32 	%r647, %r62;
	@%p68 bra 	$L__BB0_74;
	and.b64  	%rd15, %rd13, 9223372036854775807;
	setp.eq.s64 	%p69, %rd15, 0;
	mov.b64 	%rd328, 0;
	@%p69 bra 	$L__BB0_79;
	mov.b64 	%fd723, %rd15;
	mul.f64 	%fd724, %fd723, 0d4350000000000000;
	{
	.reg .b32 %temp; 
	mov.b64 	{%temp, %r343}, %fd724;
	}
	shr.u32 	%r344, %r343, 20;
	sub.s32 	%r345, 55, %r344;
	sub.s32 	%r63, %r7, %r345;
	shl.b64 	%rd16, %rd15, %r345;
	setp.gt.s32 	%p70, %r63, 0;
	@%p70 bra 	$L__BB0_78;
	sub.s32 	%r347, 1, %r63;
	shr.u64 	%rd328, %rd16, %r347;
	bra.uni 	$L__BB0_79;
$L__BB0_78:
	add.s32 	%r346, %r63, -1;
	cvt.u64.u32 	%rd139, %r346;
	shl.b64 	%rd140, %rd139, 52;
	add.s64 	%rd328, %rd140, %rd16;
$L__BB0_79:
	mov.b64 	%fd725, %rd328;
	abs.f64 	%fd1989, %fd725;
$L__BB0_80:
	setp.le.f64 	%p75, %fd1989, %fd5;
	selp.f64 	%fd1990, 0d3FF0000000000000, 0d0000000000000000, %p75;
$L__BB0_81:
	ld.param.f64 	%fd1957, [_Z20calculate_mle_kernelPdddd_param_2];
	ld.param.f64 	%fd1946, [_Z20calculate_mle_kernelPdddd_param_1];
	setp.lt.f64 	%p76, %fd3, 0d3E112E0BE826D695;
	mul.f64 	%fd727, %fd15, 0d4008000000000000;
	mul.f64 	%fd728, %fd727, 0d4018000000000000;
	mul.f64 	%fd729, %fd728, %fd70;
	mul.f64 	%fd730, %fd1946, %fd1990;
	mul.f64 	%fd731, %fd730, 0dBFF8000000000000;
	mul.f64 	%fd732, %fd731, 0d400C000000000000;
	mul.f64 	%fd733, %fd82, %fd732;
	mul.f64 	%fd734, %fd54, %fd733;
	fma.rn.f64 	%fd735, %fd38, %fd729, %fd734;
	mul.f64 	%fd736, %fd6, %fd1990;
	mul.f64 	%fd737, %fd736, 0dBFF8000000000000;
	mul.f64 	%fd738, %fd737, 0dC004000000000000;
	mul.f64 	%fd739, %fd97, %fd738;
	fma.rn.f64 	%fd740, %fd54, %fd739, %fd735;
	mul.f64 	%fd741, %fd727, 0d4008000000000000;
	mul.f64 	%fd742, %fd741, %fd31;
	mul.f64 	%fd743, %fd731, 0dBFF8000000000000;
	mul.f64 	%fd744, %fd47, %fd743;
	mul.f64 	%fd745, %fd90, %fd744;
	fma.rn.f64 	%fd746, %fd742, %fd77, %fd745;
	mul.f64 	%fd747, %fd737, 0dBFF8000000000000;
	mul.f64 	%fd748, %fd62, %fd747;
	fma.rn.f64 	%fd749, %fd90, %fd748, %fd746;
	mul.f64 	%fd750, %fd15, 0dC018000000000000;
	mul.f64 	%fd751, %fd750, 0d4018000000000000;
	mul.f64 	%fd752, %fd751, %fd31;
	mul.f64 	%fd753, %fd730, 0dC00C000000000000;
	mul.f64 	%fd754, %fd753, 0d400C000000000000;
	mul.f64 	%fd755, %fd47, %fd754;
	mul.f64 	%fd756, %fd90, %fd755;
	fma.rn.f64 	%fd757, %fd752, %fd77, %fd756;
	mul.f64 	%fd758, %fd736, 0dC004000000000000;
	mul.f64 	%fd759, %fd758, 0d4004000000000000;
	mul.f64 	%fd760, %fd62, %fd759;
	fma.rn.f64 	%fd761, %fd90, %fd760, %fd757;
	mul.f64 	%fd762, %fd750, 0d4008000000000000;
	mul.f64 	%fd763, %fd762, %fd70;
	mul.f64 	%fd764, %fd753, 0dBFF8000000000000;
	mul.f64 	%fd765, %fd82, %fd764;
	mul.f64 	%fd766, %fd54, %fd765;
	fma.rn.f64 	%fd767, %fd38, %fd763, %fd766;
	mul.f64 	%fd768, %fd758, 0d3FF8000000000000;
	mul.f64 	%fd769, %fd97, %fd768;
	fma.rn.f64 	%fd770, %fd54, %fd769, %fd767;
	mul.f64 	%fd771, %fd1966, %fd749;
	fma.rn.f64 	%fd109, %fd1967, %fd740, %fd771;
	mul.f64 	%fd772, %fd1966, %fd770;
	fma.rn.f64 	%fd110, %fd1967, %fd761, %fd772;
	fma.rn.f64 	%fd111, %fd63, 0d3F747AE147AE147B, %fd1969;
	cvt.rn.f64.u32 	%fd773, %r9;
	fma.rn.f64 	%fd112, %fd773, 0d3F847AE147AE147B, 0d3F747AE147AE147B;
	div.rn.f64 	%fd774, %fd112, %fd1957;
	cvt.rmi.f64.f64 	%fd775, %fd774;
	sub.f64 	%fd113, %fd774, %fd775;
	mov.f64 	%fd1993, 0d3FF0000000000000;
	@%p76 bra 	$L__BB0_98;
	{
	.reg .b32 %temp; 
	mov.b64 	{%temp, %r349}, %fd112;
	}
	and.b32  	%r350, %r349, 2147483647;
	{
	.reg .b32 %temp; 
	mov.b64 	{%r351, %temp}, %fd112;
	}
	mov.b64 	%fd1991, {%r351, %r350};
	max.u32 	%r352, %r350, %r3;
	setp.lt.u32 	%p77, %r352, 2146435072;
	@%p77 bra 	$L__BB0_86;
	setp.num.f64 	%p85, %fd4, %fd4;
	setp.num.f64 	%p86, %fd1991, %fd1991;
	and.pred  	%p87, %p86, %p85;
	@%p87 bra 	$L__BB0_85;
	ld.param.f64 	%fd1958, [_Z20calculate_mle_kernelPdddd_param_2];
	add.rn.f64 	%fd1992, %fd112, %fd1958;
	bra.uni 	$L__BB0_97;
$L__BB0_85:
	setp.eq.f64 	%p88, %fd1991, 0d7FF0000000000000;
	selp.f64 	%fd1992, 0dFFF8000000000000, %fd112, %p88;
	bra.uni 	$L__BB0_97;
$L__BB0_86:
	setp.eq.f64 	%p78, %fd4, 0d0000000000000000;
	mov.f64 	%fd1992, 0dFFF8000000000000;
	@%p78 bra 	$L__BB0_97;
	setp.ltu.f64 	%p79, %fd1991, %fd4;
	mov.f64 	%fd1992, %fd112;
	@%p79 bra 	$L__BB0_97;
	{
	.reg .b32 %temp; 
	mov.b64 	{%temp, %r353}, %fd1991;
	}
	shr.u32 	%r648, %r353, 20;
	setp.gt.u32 	%p80, %r353, 1048575;
	@%p80 bra 	$L__BB0_90;
	mul.f64 	%fd1991, %fd1991, 0d4350000000000000;
	{
	.reg .b32 %temp; 
	mov.b64 	{%temp, %r354}, %fd1991;
	}
	shr.u32 	%r355, %r354, 20;
	add.s32 	%r356, %r648, %r355;
	add.s32 	%r648, %r356, -54;
$L__BB0_90:
	mov.b64 	%rd141, %fd1991;
	and.b64  	%rd142, %rd141, 4503599627370495;
	or.b64  	%rd329, %rd142, 4503599627370496;
	sub.s32 	%r649, %r648, %r7;
$L__BB0_91:
	sub.s64 	%rd143, %rd329, %rd10;
	mov.b64 	%fd777, %rd143;
	{
	.reg .b32 %temp; 
	mov.b64 	{%temp, %r357}, %fd777;
	}
	setp.lt.s32 	%p81, %r357, 0;
	selp.b64 	%rd22, %rd329, %rd143, %p81;
	shl.b64 	%rd329, %rd22, 1;
	add.s32 	%r69, %r649, -1;
	setp.gt.s32 	%p82, %r649, 0;
	mov.u32 	%r649, %r69;
	@%p82 bra 	$L__BB0_91;
	and.b64  	%rd24, %rd22, 9223372036854775807;
	setp.eq.s64 	%p83, %rd24, 0;
	mov.b64 	%rd330, 0;
	@%p83 bra 	$L__BB0_96;
	mov.b64 	%fd778, %rd24;
	mul.f64 	%fd779, %fd778, 0d4350000000000000;
	{
	.reg .b32 %temp; 
	mov.b64 	{%temp, %r358}, %fd779;
	}
	shr.u32 	%r359, %r358, 20;
	sub.s32 	%r360, 55, %r359;
	sub.s32 	%r70, %r7, %r360;
	shl.b64 	%rd25, %rd24, %r360;
	setp.gt.s32 	%p84, %r70, 0;
	@%p84 bra 	$L__BB0_95;
	sub.s32 	%r362, 1, %r70;
	shr.u64 	%rd330, %rd25, %r362;
	bra.uni 	$L__BB0_96;
$L__BB0_95:
	add.s32 	%r361, %r70, -1;
	cvt.u64.u32 	%rd145, %r361;
	shl.b64 	%rd146, %rd145, 52;
	add.s64 	%rd330, %rd146, %rd25;
$L__BB0_96:
	mov.b64 	%fd780, %rd330;
	abs.f64 	%fd1992, %fd780;
$L__BB0_97:
	setp.le.f64 	%p89, %fd1992, %fd5;
	selp.f64 	%fd1993, 0d3FF0000000000000, 0d0000000000000000, %p89;
$L__BB0_98:
	mul.f64 	%fd123, %fd113, 0d4008000000000000;
	mul.f64 	%fd124, %fd111, 0d4018000000000000;
	abs.f64 	%fd125, %fd124;
	setp.neu.f64 	%p90, %fd125, 0d7FF0000000000000;
	@%p90 bra 	$L__BB0_100;
	mov.f64 	%fd786, 0d0000000000000000;
	mul.rn.f64 	%fd1994, %fd124, %fd786;
	mov.b32 	%r650, 0;
	bra.uni 	$L__BB0_102;
$L__BB0_100:
	mul.f64 	%fd781, %fd124, 0d3FE45F306DC9C883;
	cvt.rni.s32.f64 	%r650, %fd781;
	cvt.rn.f64.s32 	%fd782, %r650;
	fma.rn.f64 	%fd783, %fd782, 0dBFF921FB54442D18, %fd124;
	fma.rn.f64 	%fd784, %fd782, 0dBC91A62633145C00, %fd783;
	fma.rn.f64 	%fd1994, %fd782, 0dB97B839A252049C0, %fd784;
	setp.ltu.f64 	%p91, %fd125, 0d41E0000000000000;
	@%p91 bra 	$L__BB0_102;
	{ // callseq 10, 0
	.param .b64 param0;
	st.param.f64 	[param0], %fd124;
	.param .align 16 .b8 retval0[16];
	call.uni (retval0), 
	__internal_trig_reduction_slowpathd, 
	(
	param0
	);
	ld.param.f64 	%fd1994, [retval0];
	ld.param.b32 	%r650, [retval0+8];
	} // callseq 10
$L__BB0_102:
	shl.b32 	%r365, %r650, 6;
	cvt.u64.u32 	%rd147, %r365;
	and.b64  	%rd148, %rd147, 64;
	add.s64 	%rd150, %rd119, %rd148;
	mul.rn.f64 	%fd787, %fd1994, %fd1994;
	and.b32  	%r366, %r650, 1;
	setp.eq.b32 	%p92, %r366, 1;
	selp.f64 	%fd788, 0dBDA8FF8320FD8164, 0d3DE5DB65F9785EBA, %p92;
	ld.global.nc.v2.f64 	{%fd789, %fd790}, [%rd150];
	fma.rn.f64 	%fd791, %fd788, %fd787, %fd789;
	fma.rn.f64 	%fd792, %fd791, %fd787, %fd790;
	ld.global.nc.v2.f64 	{%fd793, %fd794}, [%rd150+16];
	fma.rn.f64 	%fd795, %fd792, %fd787, %fd793;
	fma.rn.f64 	%fd796, %fd795, %fd787, %fd794;
	ld.global.nc.v2.f64 	{%fd797, %fd798}, [%rd150+32];
	fma.rn.f64 	%fd799, %fd796, %fd787, %fd797;
	fma.rn.f64 	%fd800, %fd799, %fd787, %fd798;
	fma.rn.f64 	%fd801, %fd800, %fd1994, %fd1994;
	fma.rn.f64 	%fd802, %fd800, %fd787, 0d3FF0000000000000;
	selp.f64 	%fd803, %fd802, %fd801, %p92;
	and.b32  	%r367, %r650, 2;
	setp.eq.s32 	%p93, %r367, 0;
	mov.f64 	%fd804, 0d0000000000000000;
	sub.f64 	%fd805, %fd804, %fd803;
	selp.f64 	%fd130, %fd803, %fd805, %p93;
	fma.rn.f64 	%fd806, %fd98, 0d3F747AE147AE147B, %fd1968;
	mul.f64 	%fd131, %fd806, 0d4008000000000000;
	abs.f64 	%fd132, %fd131;
	setp.neu.f64 	%p94, %fd132, 0d7FF0000000000000;
	@%p94 bra 	$L__BB0_104;
	mov.f64 	%fd812, 0d0000000000000000;
	mul.rn.f64 	%fd1995, %fd131, %fd812;
	mov.b32 	%r651, 0;
	bra.uni 	$L__BB0_106;
$L__BB0_104:
	mul.f64 	%fd807, %fd131, 0d3FE45F306DC9C883;
	cvt.rni.s32.f64 	%r651, %fd807;
	cvt.rn.f64.s32 	%fd808, %r651;
	fma.rn.f64 	%fd809, %fd808, 0dBFF921FB54442D18, %fd131;
	fma.rn.f64 	%fd810, %fd808, 0dBC91A62633145C00, %fd809;
	fma.rn.f64 	%fd1995, %fd808, 0dB97B839A252049C0, %fd810;
	setp.ltu.f64 	%p95, %fd132, 0d41E0000000000000;
	@%p95 bra 	$L__BB0_106;
	{ // callseq 11, 0
	.param .b64 param0;
	st.param.f64 	[param0], %fd131;
	.param .align 16 .b8 retval0[16];
	call.uni (retval0), 
	__internal_trig_reduction_slowpathd, 
	(
	param0
	);
	ld.param.f64 	%fd1995, [retval0];
	ld.param.b32 	%r651, [retval0+8];
	} // callseq 11
$L__BB0_106:
	ld.param.f64 	%fd1947, [_Z20calculate_mle_kernelPdddd_param_1];
	shl.b32 	%r370, %r651, 6;
	cvt.u64.u32 	%rd151, %r370;
	and.b64  	%rd152, %rd151, 64;
	add.s64 	%rd154, %rd119, %rd152;
	mul.rn.f64 	%fd813, %fd1995, %fd1995;
	and.b32  	%r371, %r651, 1;
	setp.eq.b32 	%p96, %r371, 1;
	selp.f64 	%fd814, 0dBDA8FF8320FD8164, 0d3DE5DB65F9785EBA, %p96;
	ld.global.nc.v2.f64 	{%fd815, %fd816}, [%rd154];
	fma.rn.f64 	%fd817, %fd814, %fd813, %fd815;
	fma.rn.f64 	%fd818, %fd817, %fd813, %fd816;
	ld.global.nc.v2.f64 	{%fd819, %fd820}, [%rd154+16];
	fma.rn.f64 	%fd821, %fd818, %fd813, %fd819;
	fma.rn.f64 	%fd822, %fd821, %fd813, %fd820;
	ld.global.nc.v2.f64 	{%fd823, %fd824}, [%rd154+32];
	fma.rn.f64 	%fd825, %fd822, %fd813, %fd823;
	fma.rn.f64 	%fd826, %fd825, %fd813, %fd824;
	fma.rn.f64 	%fd827, %fd826, %fd1995, %fd1995;
	fma.rn.f64 	%fd828, %fd826, %fd813, 0d3FF0000000000000;
	selp.f64 	%fd829, %fd828, %fd827, %p96;
	and.b32  	%r372, %r651, 2;
	setp.eq.s32 	%p97, %r372, 0;
	mov.f64 	%fd830, 0d0000000000000000;
	sub.f64 	%fd831, %fd830, %fd829;
	selp.f64 	%fd137, %fd829, %fd831, %p97;
	mul.f64 	%fd138, %fd1947, %fd1993;
	mul.f64 	%fd139, %fd111, 0dC00C000000000000;
	abs.f64 	%fd140, %fd139;
	setp.neu.f64 	%p98, %fd140, 0d7FF0000000000000;
	@%p98 bra 	$L__BB0_108;
	mov.f64 	%fd838, 0d0000000000000000;
	mul.rn.f64 	%fd1997, %fd139, %fd838;
	mov.b32 	%r653, 1;
	bra.uni 	$L__BB0_111;
$L__BB0_108:
	mul.f64 	%fd833, %fd139, 0d3FE45F306DC9C883;
	cvt.rni.s32.f64 	%r652, %fd833;
	cvt.rn.f64.s32 	%fd834, %r652;
	fma.rn.f64 	%fd835, %fd834, 0dBFF921FB54442D18, %fd139;
	fma.rn.f64 	%fd836, %fd834, 0dBC91A62633145C00, %fd835;
	fma.rn.f64 	%fd1997, %fd834, 0dB97B839A252049C0, %fd836;
	setp.ltu.f64 	%p99, %fd140, 0d41E0000000000000;
	@%p99 bra 	$L__BB0_110;
	{ // callseq 12, 0
	.param .b64 param0;
	st.param.f64 	[param0], %fd139;
	.param .align 16 .b8 retval0[16];
	call.uni (retval0), 
	__internal_trig_reduction_slowpathd, 
	(
	param0
	);
	ld.param.f64 	%fd1997, [retval0];
	ld.param.b32 	%r652, [retval0+8];
	} // callseq 12
$L__BB0_110:
	add.s32 	%r653, %r652, 1;
$L__BB0_111:
	shl.b32 	%r375, %r653, 6;
	cvt.u64.u32 	%rd155, %r375;
	and.b64  	%rd156, %rd155, 64;
	add.s64 	%rd158, %rd119, %rd156;
	mul.rn.f64 	%fd839, %fd1997, %fd1997;
	and.b32  	%r376, %r653, 1;
	setp.eq.b32 	%p100, %r376, 1;
	selp.f64 	%fd840, 0dBDA8FF8320FD8164, 0d3DE5DB65F9785EBA, %p100;
	ld.global.nc.v2.f64 	{%fd841, %fd842}, [%rd158];
	fma.rn.f64 	%fd843, %fd840, %fd839, %fd841;
	fma.rn.f64 	%fd844, %fd843, %fd839, %fd842;
	ld.global.nc.v2.f64 	{%fd845, %fd846}, [%rd158+16];
	fma.rn.f64 	%fd847, %fd844, %fd839, %fd845;
	fma.rn.f64 	%fd848, %fd847, %fd839, %fd846;
	ld.global.nc.v2.f64 	{%fd849, %fd850}, [%rd158+32];
	fma.rn.f64 	%fd851, %fd848, %fd839, %fd849;
	fma.rn.f64 	%fd852, %fd851, %fd839, %fd850;
	fma.rn.f64 	%fd853, %fd852, %fd1997, %fd1997;
	fma.rn.f64 	%fd854, %fd852, %fd839, 0d3FF0000000000000;
	selp.f64 	%fd855, %fd854, %fd853, %p100;
	and.b32  	%r377, %r653, 2;
	setp.eq.s32 	%p101, %r377, 0;
	mov.f64 	%fd856, 0d0000000000000000;
	sub.f64 	%fd857, %fd856, %fd855;
	selp.f64 	%fd146, %fd855, %fd857, %p101;
	fma.rn.f64 	%fd859, %fd773, 0d3F847AE147AE147B, 0d3F747AE147AE147B;
	fma.rn.f64 	%fd861, %fd859, 0dBFDE76C8B4395810, %fd806;
	mul.f64 	%fd147, %fd861, 0dBFF8000000000000;
	abs.f64 	%fd148, %fd147;
	setp.neu.f64 	%p102, %fd148, 0d7FF0000000000000;
	@%p102 bra 	$L__BB0_113;
	mov.f64 	%fd867, 0d0000000000000000;
	mul.rn.f64 	%fd1998, %fd147, %fd867;
	mov.b32 	%r654, 0;
	bra.uni 	$L__BB0_115;
$L__BB0_113:
	mul.f64 	%fd862, %fd147, 0d3FE45F306DC9C883;
	cvt.rni.s32.f64 	%r654, %fd862;
	cvt.rn.f64.s32 	%fd863, %r654;
	fma.rn.f64 	%fd864, %fd863, 0dBFF921FB54442D18, %fd147;
	fma.rn.f64 	%fd865, %fd863, 0dBC91A62633145C00, %fd864;
	fma.rn.f64 	%fd1998, %fd863, 0dB97B839A252049C0, %fd865;
	setp.ltu.f64 	%p103, %fd148, 0d41E0000000000000;
	@%p103 bra 	$L__BB0_115;
	{ // callseq 13, 0
	.param .b64 param0;
	st.param.f64 	[param0], %fd147;
	.param .align 16 .b8 retval0[16];
	call.uni (retval0), 
	__internal_trig_reduction_slowpathd, 
	(
	param0
	);
	ld.param.f64 	%fd1998, [retval0];
	ld.param.b32 	%r654, [retval0+8];
	} // callseq 13
$L__BB0_115:
	shl.b32 	%r380, %r654, 6;
	cvt.u64.u32 	%rd159, %r380;
	and.b64  	%rd160, %rd159, 64;
	add.s64 	%rd162, %rd119, %rd160;
	mul.rn.f64 	%fd868, %fd1998, %fd1998;
	and.b32  	%r381, %r654, 1;
	setp.eq.b32 	%p104, %r381, 1;
	selp.f64 	%fd869, 0dBDA8FF8320FD8164, 0d3DE5DB65F9785EBA, %p104;
	ld.global.nc.v2.f64 	{%fd870, %fd871}, [%rd162];
	fma.rn.f64 	%fd872, %fd869, %fd868, %fd870;
	fma.rn.f64 	%fd873, %fd872, %fd868, %fd871;
	ld.global.nc.v2.f64 	{%fd874, %fd875}, [%rd162+16];
	fma.rn.f64 	%fd876, %fd873, %fd868, %fd874;
	fma.rn.f64 	%fd877, %fd876, %fd868, %fd875;
	ld.global.nc.v2.f64 	{%fd878, %fd879}, [%rd162+32];
	fma.rn.f64 	%fd880, %fd877, %fd868, %fd878;
	fma.rn.f64 	%fd881, %fd880, %fd868, %fd879;
	fma.rn.f64 	%fd882, %fd881, %fd1998, %fd1998;
	fma.rn.f64 	%fd883, %fd881, %fd868, 0d3FF0000000000000;
	selp.f64 	%fd884, %fd883, %fd882, %p104;
	and.b32  	%r382, %r654, 2;
	setp.eq.s32 	%p105, %r382, 0;
	mov.f64 	%fd885, 0d0000000000000000;
	sub.f64 	%fd886, %fd885, %fd884;
	selp.f64 	%fd153, %fd884, %fd886, %p105;
	mul.f64 	%fd154, %fd6, %fd1993;
	fma.rn.f64 	%fd887, %fd63, 0d3F747AE147AE147B, %fd1969;
	mul.f64 	%fd155, %fd887, 0dC004000000000000;
	abs.f64 	%fd156, %fd155;
	setp.neu.f64 	%p106, %fd156, 0d7FF0000000000000;
	@%p106 bra 	$L__BB0_117;
	mov.f64 	%fd894, 0d0000000000000000;
	mul.rn.f64 	%fd1999, %fd155, %fd894;
	mov.b32 	%r655, 0;
	bra.uni 	$L__BB0_119;
$L__BB0_117:
	mul.f64 	%fd889, %fd155, 0d3FE45F306DC9C883;
	cvt.rni.s32.f64 	%r655, %fd889;
	cvt.rn.f64.s32 	%fd890, %r655;
	fma.rn.f64 	%fd891, %fd890, 0dBFF921FB54442D18, %fd155;
	fma.rn.f64 	%fd892, %fd890, 0dBC91A62633145C00, %fd891;
	fma.rn.f64 	%fd1999, %fd890, 0dB97B839A252049C0, %fd892;
	setp.ltu.f64 	%p107, %fd156, 0d41E0000000000000;
	@%p107 bra 	$L__BB0_119;
	{ // callseq 14, 0
	.param .b64 param0;
	st.param.f64 	[param0], %fd155;
	.param .align 16 .b8 retval0[16];
	call.uni (retval0), 
	__internal_trig_reduction_slowpathd, 
	(
	param0
	);
	ld.param.f64 	%fd1999, [retval0];
	ld.param.b32 	%r655, [retval0+8];
	} // callseq 14
$L__BB0_119:
	setp.neu.f64 	%p108, %fd125, 0d7FF0000000000000;
	shl.b32 	%r385, %r655, 6;
	cvt.u64.u32 	%rd163, %r385;
	and.b64  	%rd164, %rd163, 64;
	mov.u64 	%rd165, __cudart_sin_cos_coeffs;
	add.s64 	%rd166, %rd165, %rd164;
	mul.rn.f64 	%fd895, %fd1999, %fd1999;
	and.b32  	%r386, %r655, 1;
	setp.eq.b32 	%p109, %r386, 1;
	selp.f64 	%fd896, 0dBDA8FF8320FD8164, 0d3DE5DB65F9785EBA, %p109;
	ld.global.nc.v2.f64 	{%fd897, %fd898}, [%rd166];
	fma.rn.f64 	%fd899, %fd896, %fd895, %fd897;
	fma.rn.f64 	%fd900, %fd899, %fd895, %fd898;
	ld.global.nc.v2.f64 	{%fd901, %fd902}, [%rd166+16];
	fma.rn.f64 	%fd903, %fd900, %fd895, %fd901;
	fma.rn.f64 	%fd904, %fd903, %fd895, %fd902;
	ld.global.nc.v2.f64 	{%fd905, %fd906}, [%rd166+32];
	fma.rn.f64 	%fd907, %fd904, %fd895, %fd905;
	fma.rn.f64 	%fd908, %fd907, %fd895, %fd906;
	fma.rn.f64 	%fd909, %fd908, %fd1999, %fd1999;
	fma.rn.f64 	%fd910, %fd908, %fd895, 0d3FF0000000000000;
	selp.f64 	%fd911, %fd910, %fd909, %p109;
	and.b32  	%r387, %r655, 2;
	setp.eq.s32 	%p110, %r387, 0;
	mov.f64 	%fd912, 0d0000000000000000;
	sub.f64 	%fd913, %fd912, %fd911;
	selp.f64 	%fd162, %fd911, %fd913, %p110;
	mul.f64 	%fd914, %fd154, 0d3FF8000000000000;
	mul.f64 	%fd915, %fd914, %fd162;
	mul.f64 	%fd916, %fd153, %fd915;
	mul.f64 	%fd917, %fd123, %fd130;
	mul.f64 	%fd918, %fd917, %fd137;
	mul.f64 	%fd919, %fd138, 0d3FF8000000000000;
	mul.f64 	%fd920, %fd919, %fd146;
	mul.f64 	%fd921, %fd920, %fd153;
	sub.f64 	%fd922, %fd918, %fd921;
	sub.f64 	%fd163, %fd922, %fd916;
	mul.f64 	%fd164, %fd113, 0d4018000000000000;
	@%p108 bra 	$L__BB0_121;
	fma.rn.f64 	%fd932, %fd63, 0d3F747AE147AE147B, %fd1969;
	mul.f64 	%fd933, %fd932, 0d4018000000000000;
	mov.f64 	%fd934, 0d0000000000000000;
	mul.rn.f64 	%fd2001, %fd933, %fd934;
	mov.b32 	%r657, 1;
	bra.uni 	$L__BB0_124;
$L__BB0_121:
	fma.rn.f64 	%fd923, %fd63, 0d3F747AE147AE147B, %fd1969;
	mul.f64 	%fd924, %fd923, 0d4018000000000000;
	mul.f64 	%fd925, %fd924, 0d3FE45F306DC9C883;
	cvt.rni.s32.f64 	%r656, %fd925;
	cvt.rn.f64.s32 	%fd926, %r656;
	fma.rn.f64 	%fd927, %fd926, 0dBFF921FB54442D18, %fd924;
	fma.rn.f64 	%fd928, %fd926, 0dBC91A62633145C00, %fd927;
	fma.rn.f64 	%fd2001, %fd926, 0dB97B839A252049C0, %fd928;
	setp.ltu.f64 	%p111, %fd125, 0d41E0000000000000;
	@%p111 bra 	$L__BB0_123;
	{ // callseq 15, 0
	.param .b64 param0;
	st.param.f64 	[param0], %fd924;
	.param .align 16 .b8 retval0[16];
	call.uni (retval0), 
	__internal_trig_reduction_slowpathd, 
	(
	param0
	);
	ld.param.f64 	%fd2001, [retval0];
	ld.param.b32 	%r656, [retval0+8];
	} // callseq 15
$L__BB0_123:
	add.s32 	%r657, %r656, 1;
$L__BB0_124:
	shl.b32 	%r390, %r657, 6;
	cvt.u64.u32 	%rd167, %r390;
	and.b64  	%rd168, %rd167, 64;
	mov.u64 	%rd169, __cudart_sin_cos_coeffs;
	add.s64 	%rd170, %rd169, %rd168;
	mul.rn.f64 	%fd935, %fd2001, %fd2001;
	and.b32  	%r391, %r657, 1;
	setp.eq.b32 	%p113, %r391, 1;
	selp.f64 	%fd936, 0dBDA8FF8320FD8164, 0d3DE5DB65F9785EBA, %p113;
	ld.global.nc.v2.f64 	{%fd937, %fd938}, [%rd170];
	fma.rn.f64 	%fd939, %fd936, %fd935, %fd937;
	fma.rn.f64 	%fd940, %fd939, %fd935, %fd938;
	ld.global.nc.v2.f64 	{%fd941, %fd942}, [%rd170+16];
	fma.rn.f64 	%fd943, %fd940, %fd935, %fd941;
	fma.rn.f64 	%fd944, %fd943, %fd935, %fd942;
	ld.global.nc.v2.f64 	{%fd945, %fd946}, [%rd170+32];
	fma.rn.f64 	%fd947, %fd944, %fd935, %fd945;
	fma.rn.f64 	%fd948, %fd947, %fd935, %fd946;
	fma.rn.f64 	%fd949, %fd948, %fd2001, %fd2001;
	fma.rn.f64 	%fd950, %fd948, %fd935, 0d3FF0000000000000;
	selp.f64 	%fd951, %fd950, %fd949, %p113;
	and.b32  	%r392, %r657, 2;
	setp.eq.s32 	%p114, %r392, 0;
	mov.f64 	%fd952, 0d0000000000000000;
	sub.f64 	%fd953, %fd952, %fd951;
	selp.f64 	%fd170, %fd951, %fd953, %p114;
	@%p94 bra 	$L__BB0_126;
	fma.rn.f64 	%fd963, %fd98, 0d3F747AE147AE147B, %fd1968;
	mul.f64 	%fd964, %fd963, 0d4008000000000000;
	mov.f64 	%fd965, 0d0000000000000000;
	mul.rn.f64 	%fd2003, %fd964, %fd965;
	mov.b32 	%r659, 1;
	bra.uni 	$L__BB0_129;
$L__BB0_126:
	fma.rn.f64 	%fd954, %fd98, 0d3F747AE147AE147B, %fd1968;
	mul.f64 	%fd955, %fd954, 0d4008000000000000;
	mul.f64 	%fd956, %fd955, 0d3FE45F306DC9C883;
	cvt.rni.s32.f64 	%r658, %fd956;
	cvt.rn.f64.s32 	%fd957, %r658;
	fma.rn.f64 	%fd958, %fd957, 0dBFF921FB54442D18, %fd955;
	fma.rn.f64 	%fd959, %fd957, 0dBC91A62633145C00, %fd958;
	fma.rn.f64 	%fd2003, %fd957, 0dB97B839A252049C0, %fd959;
	setp.ltu.f64 	%p115, %fd132, 0d41E0000000000000;
	@%p115 bra 	$L__BB0_128;
	{ // callseq 16, 0
	.param .b64 param0;
	st.param.f64 	[param0], %fd955;
	.param .align 16 .b8 retval0[16];
	call.uni (retval0), 
	__internal_trig_reduction_slowpathd, 
	(
	param0
	);
	ld.param.f64 	%fd2003, [retval0];
	ld.param.b32 	%r658, [retval0+8];
	} // callseq 16
$L__BB0_128:
	add.s32 	%r659, %r658, 1;
$L__BB0_129:
	shl.b32 	%r395, %r659, 6;
	cvt.u64.u32 	%rd171, %r395;
	and.b64  	%rd172, %rd171, 64;
	mov.u64 	%rd173, __cudart_sin_cos_coeffs;
	add.s64 	%rd174, %rd173, %rd172;
	mul.rn.f64 	%fd966, %fd2003, %fd2003;
	and.b32  	%r396, %r659, 1;
	setp.eq.b32 	%p117, %r396, 1;
	selp.f64 	%fd967, 0dBDA8FF8320FD8164, 0d3DE5DB65F9785EBA, %p117;
	ld.global.nc.v2.f64 	{%fd968, %fd969}, [%rd174];
	fma.rn.f64 	%fd970, %fd967, %fd966, %fd968;
	fma.rn.f64 	%fd971, %fd970, %fd966, %fd969;
	ld.global.nc.v2.f64 	{%fd972, %fd973}, [%rd174+16];
	fma.rn.f64 	%fd974, %fd971, %fd966, %fd972;
	fma.rn.f64 	%fd975, %fd974, %fd966, %fd973;
	ld.global.nc.v2.f64 	{%fd976, %fd977}, [%rd174+32];
	fma.rn.f64 	%fd978, %fd975, %fd966, %fd976;
	fma.rn.f64 	%fd979, %fd978, %fd966, %fd977;
	fma.rn.f64 	%fd980, %fd979, %fd2003, %fd2003;
	fma.rn.f64 	%fd981, %fd979, %fd966, 0d3FF0000000000000;
	selp.f64 	%fd982, %fd981, %fd980, %p117;
	and.b32  	%r397, %r659, 2;
	setp.eq.s32 	%p118, %r397, 0;
	mov.f64 	%fd983, 0d0000000000000000;
	sub.f64 	%fd984, %fd983, %fd982;
	selp.f64 	%fd176, %fd982, %fd984, %p118;
	@%p98 bra 	$L__BB0_131;
	fma.rn.f64 	%fd994, %fd63, 0d3F747AE147AE147B, %fd1969;
	mul.f64 	%fd995, %fd994, 0dC00C000000000000;
	mov.f64 	%fd996, 0d0000000000000000;
	mul.rn.f64 	%fd2004, %fd995, %fd996;
	mov.b32 	%r660, 0;
	bra.uni 	$L__BB0_133;
$L__BB0_131:
	fma.rn.f64 	%fd985, %fd63, 0d3F747AE147AE147B, %fd1969;
	mul.f64 	%fd986, %fd985, 0dC00C000000000000;
	mul.f64 	%fd987, %fd986, 0d3FE45F306DC9C883;
	cvt.rni.s32.f64 	%r660, %fd987;
	cvt.rn.f64.s32 	%fd988, %r660;
	fma.rn.f64 	%fd989, %fd988, 0dBFF921FB54442D18, %fd986;
	fma.rn.f64 	%fd990, %fd988, 0dBC91A62633145C00, %fd989;
	fma.rn.f64 	%fd2004, %fd988, 0dB97B839A252049C0, %fd990;
	setp.ltu.f64 	%p119, %fd140, 0d41E0000000000000;
	@%p119 bra 	$L__BB0_133;
	{ // callseq 17, 0
	.param .b64 param0;
	st.param.f64 	[param0], %fd986;
	.param .align 16 .b8 retval0[16];
	call.uni (retval0), 
	__internal_trig_reduction_slowpathd, 
	(
	param0
	);
	ld.param.f64 	%fd2004, [retval0];
	ld.param.b32 	%r660, [retval0+8];
	} // callseq 17
$L__BB0_133:
	shl.b32 	%r400, %r660, 6;
	cvt.u64.u32 	%rd175, %r400;
	and.b64  	%rd176, %rd175, 64;
	mov.u64 	%rd177, __cudart_sin_cos_coeffs;
	add.s64 	%rd178, %rd177, %rd176;
	mul.rn.f64 	%fd997, %fd2004, %fd2004;
	and.b32  	%r401, %r660, 1;
	setp.eq.b32 	%p121, %r401, 1;
	selp.f64 	%fd998, 0dBDA8FF8320FD8164, 0d3DE5DB65F9785EBA, %p121;
	ld.global.nc.v2.f64 	{%fd999, %fd1000}, [%rd178];
	fma.rn.f64 	%fd1001, %fd998, %fd997, %fd999;
	fma.rn.f64 	%fd1002, %fd1001, %fd997, %fd1000;
	ld.global.nc.v2.f64 	{%fd1003, %fd1004}, [%rd178+16];
	fma.rn.f64 	%fd1005, %fd1002, %fd997, %fd1003;
	fma.rn.f64 	%fd1006, %fd1005, %fd997, %fd1004;
	ld.global.nc.v2.f64 	{%fd1007, %fd1008}, [%rd178+32];
	fma.rn.f64 	%fd1009, %fd1006, %fd997, %fd1007;
	fma.rn.f64 	%fd1010, %fd1009, %fd997, %fd1008;
	fma.rn.f64 	%fd1011, %fd1010, %fd2004, %fd2004;
	fma.rn.f64 	%fd1012, %fd1010, %fd997, 0d3FF0000000000000;
	selp.f64 	%fd1013, %fd1012, %fd1011, %p121;
	and.b32  	%r402, %r660, 2;
	setp.eq.s32 	%p122, %r402, 0;
	mov.f64 	%fd1014, 0d0000000000000000;
	sub.f64 	%fd1015, %fd1014, %fd1013;
	selp.f64 	%fd181, %fd1013, %fd1015, %p122;
	mul.f64 	%fd182, %fd138, 0d400C000000000000;
	@%p102 bra 	$L__BB0_135;
	mov.f64 	%fd1021, 0d0000000000000000;
	mul.rn.f64 	%fd2006, %fd147, %fd1021;
	mov.b32 	%r662, 1;
	bra.uni 	$L__BB0_138;
$L__BB0_135:
	mul.f64 	%fd1016, %fd147, 0d3FE45F306DC9C883;
	cvt.rni.s32.f64 	%r661, %fd1016;
	cvt.rn.f64.s32 	%fd1017, %r661;
	fma.rn.f64 	%fd1018, %fd1017, 0dBFF921FB54442D18, %fd147;
	fma.rn.f64 	%fd1019, %fd1017, 0dBC91A62633145C00, %fd1018;
	fma.rn.f64 	%fd2006, %fd1017, 0dB97B839A252049C0, %fd1019;
	setp.ltu.f64 	%p123, %fd148, 0d41E0000000000000;
	@%p123 bra 	$L__BB0_137;
	{ // callseq 18, 0
	.param .b64 param0;
	st.param.f64 	[param0], %fd147;
	.param .align 16 .b8 retval0[16];
	call.uni (retval0), 
	__internal_trig_reduction_slowpathd, 
	(
	param0
	);
	ld.param.f64 	%fd2006, [retval0];
	ld.param.b32 	%r661, [retval0+8];
	} // callseq 18
$L__BB0_137:
	add.s32 	%r662, %r661, 1;
$L__BB0_138:
	shl.b32 	%r405, %r662, 6;
	cvt.u64.u32 	%rd179, %r405;
	and.b64  	%rd180, %rd179, 64;
	mov.u64 	%rd181, __cudart_sin_cos_coeffs;
	add.s64 	%rd182, %rd181, %rd180;
	mul.rn.f64 	%fd1022, %fd2006, %fd2006;
	and.b32  	%r406, %r662, 1;
	setp.eq.b32 	%p125, %r406, 1;
	selp.f64 	%fd1023, 0dBDA8FF8320FD8164, 0d3DE5DB65F9785EBA, %p125;
	ld.global.nc.v2.f64 	{%fd1024, %fd1025}, [%rd182];
	fma.rn.f64 	%fd1026, %fd1023, %fd1022, %fd1024;
	fma.rn.f64 	%fd1027, %fd1026, %fd1022, %fd1025;
	ld.global.nc.v2.f64 	{%fd1028, %fd1029}, [%rd182+16];
	fma.rn.f64 	%fd1030, %fd1027, %fd1022, %fd1028;
	fma.rn.f64 	%fd1031, %fd1030, %fd1022, %fd1029;
	ld.global.nc.v2.f64 	{%fd1032, %fd1033}, [%rd182+32];
	fma.rn.f64 	%fd1034, %fd1031, %fd1022, %fd1032;
	fma.rn.f64 	%fd1035, %fd1034, %fd1022, %fd1033;
	fma.rn.f64 	%fd1036, %fd1035, %fd2006, %fd2006;
	fma.rn.f64 	%fd1037, %fd1035, %fd1022, 0d3FF0000000000000;
	selp.f64 	%fd1038, %fd1037, %fd1036, %p125;
	and.b32  	%r407, %r662, 2;
	setp.eq.s32 	%p126, %r407, 0;
	mov.f64 	%fd1039, 0d0000000000000000;
	sub.f64 	%fd1040, %fd1039, %fd1038;
	selp.f64 	%fd188, %fd1038, %fd1040, %p126;
	mul.f64 	%fd1041, %fd182, %fd181;
	mul.f64 	%fd1042, %fd1041, %fd188;
	mul.f64 	%fd1043, %fd164, %fd170;
	fma.rn.f64 	%fd189, %fd1043, %fd176, %fd1042;
	@%p106 bra 	$L__BB0_140;
	fma.rn.f64 	%fd1050, %fd63, 0d3F747AE147AE147B, %fd1969;
	mul.f64 	%fd1051, %fd1050, 0dC004000000000000;
	mov.f64 	%fd1052, 0d0000000000000000;
	mul.rn.f64 	%fd2008, %fd1051, %fd1052;
	mov.b32 	%r664, 1;
	bra.uni 	$L__BB0_143;
$L__BB0_140:
	fma.rn.f64 	%fd1044, %fd63, 0d3F747AE147AE147B, %fd1969;
	mul.f64 	%fd191, %fd1044, 0dC004000000000000;
	mul.f64 	%fd1045, %fd191, 0d3FE45F306DC9C883;
	cvt.rni.s32.f64 	%r663, %fd1045;
	cvt.rn.f64.s32 	%fd1046, %r663;
	fma.rn.f64 	%fd1047, %fd1046, 0dBFF921FB54442D18, %fd191;
	fma.rn.f64 	%fd1048, %fd1046, 0dBC91A62633145C00, %fd1047;
	fma.rn.f64 	%fd2008, %fd1046, 0dB97B839A252049C0, %fd1048;
	setp.ltu.f64 	%p127, %fd156, 0d41E0000000000000;
	@%p127 bra 	$L__BB0_142;
	{ // callseq 19, 0
	.param .b64 param0;
	st.param.f64 	[param0], %fd191;
	.param .align 16 .b8 retval0[16];
	call.uni (retval0), 
	__internal_trig_reduction_slowpathd, 
	(
	param0
	);
	ld.param.f64 	%fd2008, [retval0];
	ld.param.b32 	%r663, [retval0+8];
	} // callseq 19
$L__BB0_142:
	add.s32 	%r664, %r663, 1;
$L__BB0_143:
	setp.lt.f64 	%p128, %fd3, 0d3E112E0BE826D695;
	shl.b32 	%r410, %r664, 6;
	cvt.u64.u32 	%rd183, %r410;
	and.b64  	%rd184, %rd183, 64;
	mov.u64 	%rd185, __cudart_sin_cos_coeffs;
	add.s64 	%rd186, %rd185, %rd184;
	mul.rn.f64 	%fd1054, %fd2008, %fd2008;
	and.b32  	%r411, %r664, 1;
	setp.eq.b32 	%p129, %r411, 1;
	selp.f64 	%fd1055, 0dBDA8FF8320FD8164, 0d3DE5DB65F9785EBA, %p129;
	ld.global.nc.v2.f64 	{%fd1056, %fd1057}, [%rd186];
	fma.rn.f64 	%fd1058, %fd1055, %fd1054, %fd1056;
	fma.rn.f64 	%fd1059, %fd1058, %fd1054, %fd1057;
	ld.global.nc.v2.f64 	{%fd1060, %fd1061}, [%rd186+16];
	fma.rn.f64 	%fd1062, %fd1059, %fd1054, %fd1060;
	fma.rn.f64 	%fd1063, %fd1062, %fd1054, %fd1061;
	ld.global.nc.v2.f64 	{%fd1064, %fd1065}, [%rd186+32];
	fma.rn.f64 	%fd1066, %fd1063, %fd1054, %fd1064;
	fma.rn.f64 	%fd1067, %fd1066, %fd1054, %fd1065;
	fma.rn.f64 	%fd1068, %fd1067, %fd2008, %fd2008;
	fma.rn.f64 	%fd1069, %fd1067, %fd1054, 0d3FF0000000000000;
	selp.f64 	%fd1070, %fd1069, %fd1068, %p129;
	and.b32  	%r412, %r664, 2;
	setp.eq.s32 	%p130, %r412, 0;
	mov.f64 	%fd1071, 0d0000000000000000;
	sub.f64 	%fd1072, %fd1071, %fd1070;
	selp.f64 	%fd196, %fd1070, %fd1072, %p130;
	mul.f64 	%fd1073, %fd154, 0dC004000000000000;
	mul.f64 	%fd1074, %fd1073, %fd196;
	fma.rn.f64 	%fd197, %fd188, %fd1074, %fd189;
	mov.f64 	%fd2011, 0d3FF0000000000000;
	@%p128 bra 	$L__BB0_160;
	cvt.rn.f64.u32 	%fd1075, %r9;
	fma.rn.f64 	%fd198, %fd1075, 0d3F847AE147AE147B, 0d3F747AE147AE147B;
	{
	.reg .b32 %temp; 
	mov.b64 	{%temp, %r414}, %fd198;
	}
	and.b32  	%r415, %r414, 2147483647;
	{
	.reg .b32 %temp; 
	mov.b64 	{%r416, %temp}, %fd198;
	}
	mov.b64 	%fd2009, {%r416, %r415};
	max.u32 	%r417, %r415, %r3;
	setp.lt.u32 	%p131, %r417, 2146435072;
	@%p131 bra 	$L__BB0_148;
	setp.num.f64 	%p140, %fd4, %fd4;
	setp.num.f64 	%p141, %fd2009, %fd2009;
	and.pred  	%p142, %p141, %p140;
	@%p142 bra 	$L__BB0_147;
	ld.param.f64 	%fd1959, [_Z20calculate_mle_kernelPdddd_param_2];
	add.rn.f64 	%fd2010, %fd198, %fd1959;
	bra.uni 	$L__BB0_159;
$L__BB0_147:
	setp.eq.f64 	%p143, %fd2009, 0d7FF0000000000000;
	selp.f64 	%fd2010, 0dFFF8000000000000, %fd198, %p143;
	bra.uni 	$L__BB0_159;
$L__BB0_148:
	setp.eq.f64 	%p132, %fd4, 0d0000000000000000;
	mov.f64 	%fd2010, 0dFFF8000000000000;
	@%p132 bra 	$L__BB0_159;
	setp.ltu.f64 	%p133, %fd2009, %fd4;
	mov.f64 	%fd2010, %fd198;
	@%p133 bra 	$L__BB0_159;
	{
	.reg .b32 %temp; 
	mov.b64 	{%temp, %r418}, %fd2009;
	}
	shr.u32 	%r665, %r418, 20;
	setp.gt.u32 	%p134, %r418, 1048575;
	@%p134 bra 	$L__BB0_152;
	mul.f64 	%fd2009, %fd2009, 0d4350000000000000;
	{
	.reg .b32 %temp; 
	mov.b64 	{%temp, %r419}, %fd2009;
	}
	shr.u32 	%r420, %r419, 20;
	add.s32 	%r421, %r665, %r420;
	add.s32 	%r665, %r421, -54;
$L__BB0_152:
	mov.b64 	%rd187, %fd2009;
	and.b64  	%rd188, %rd187, 4503599627370495;
	or.b64  	%rd331, %rd188, 4503599627370496;
	sub.s32 	%r666, %r665, %r7;
$L__BB0_153:
	setp.lt.u32 	%p135, %r4, 1048576;
	mul.f64 	%fd1077, %fd4, 0d4350000000000000;
	selp.f64 	%fd1078, %fd1077, %fd4, %p135;
	mov.b64 	%rd189, %fd1078;
	and.b64  	%rd190, %rd189, 4503599627370495;
	or.b64  	%rd191, %rd190, 4503599627370496;
	sub.s64 	%rd192, %rd331, %rd191;
	mov.b64 	%fd1079, %rd192;
	{
	.reg .b32 %temp; 
	mov.b64 	{%temp, %r422}, %fd1079;
	}
	setp.lt.s32 	%p136, %r422, 0;
	selp.b64 	%rd31, %rd331, %rd192, %p136;
	shl.b64 	%rd331, %rd31, 1;
	add.s32 	%r116, %r666, -1;
	setp.gt.s32 	%p137, %r666, 0;
	mov.u32 	%r666, %r116;
	@%p137 bra 	$L__BB0_153;
	and.b64  	%rd33, %rd31, 9223372036854775807;
	setp.eq.s64 	%p138, %rd33, 0;
	mov.b64 	%rd332, 0;
	@%p138 bra 	$L__BB0_158;
	mov.b64 	%fd1080, %rd33;
	mul.f64 	%fd1081, %fd1080, 0d4350000000000000;
	{
	.reg .b32 %temp; 
	mov.b64 	{%temp, %r423}, %fd1081;
	}
	shr.u32 	%r424, %r423, 20;
	sub.s32 	%r425, 55, %r424;
	sub.s32 	%r117, %r7, %r425;
	shl.b64 	%rd34, %rd33, %r425;
	setp.gt.s32 	%p139, %r117, 0;
	@%p139 bra 	$L__BB0_157;
	sub.s32 	%r427, 1, %r117;
	shr.u64 	%rd332, %rd34, %r427;
	bra.uni 	$L__BB0_158;
$L__BB0_157:
	add.s32 	%r426, %r117, -1;
	cvt.u64.u32 	%rd194, %r426;
	shl.b64 	%rd195, %rd194, 52;
	add.s64 	%rd332, %rd195, %rd34;
$L__BB0_158:
	mov.b64 	%fd1082, %rd332;
	abs.f64 	%fd2010, %fd1082;
$L__BB0_159:
	setp.le.f64 	%p144, %fd2010, %fd5;
	selp.f64 	%fd2011, 0d3FF0000000000000, 0d0000000000000000, %p144;
$L__BB0_160:
	ld.param.f64 	%fd1948, [_Z20calculate_mle_kernelPdddd_param_1];
	mul.f64 	%fd208, %fd123, 0d4018000000000000;
	mul.f64 	%fd1084, %fd208, %fd170;
	mul.f64 	%fd1085, %fd1948, %fd2011;
	mul.f64 	%fd1086, %fd1085, 0dBFF8000000000000;
	mul.f64 	%fd1087, %fd1086, 0d400C000000000000;
	mul.f64 	%fd1088, %fd181, %fd1087;
	mul.f64 	%fd1089, %fd153, %fd1088;
	fma.rn.f64 	%fd1090, %fd137, %fd1084, %fd1089;
	mul.f64 	%fd1091, %fd6, %fd2011;
	mul.f64 	%fd1092, %fd1091, 0dBFF8000000000000;
	mul.f64 	%fd1093, %fd1092, 0dC004000000000000;
	mul.f64 	%fd1094, %fd196, %fd1093;
	fma.rn.f64 	%fd1095, %fd153, %fd1094, %fd1090;
	mul.f64 	%fd209, %fd123, 0d4008000000000000;
	mul.f64 	%fd1096, %fd209, %fd130;
	mul.f64 	%fd1097, %fd1086, 0dBFF8000000000000;
	mul.f64 	%fd1098, %fd146, %fd1097;
	mul.f64 	%fd1099, %fd188, %fd1098;
	fma.rn.f64 	%fd1100, %fd1096, %fd176, %fd1099;
	mul.f64 	%fd1101, %fd1092, 0dBFF8000000000000;
	mul.f64 	%fd1102, %fd162, %fd1101;
	fma.rn.f64 	%fd1103, %fd188, %fd1102, %fd1100;
	mul.f64 	%fd1104, %fd113, 0dC018000000000000;
	mul.f64 	%fd210, %fd1104, 0d4018000000000000;
	mul.f64 	%fd1105, %fd210, %fd130;
	mul.f64 	%fd1106, %fd1085, 0dC00C000000000000;
	mul.f64 	%fd1107, %fd1106, 0d400C000000000000;
	mul.f64 	%fd1108, %fd146, %fd1107;
	mul.f64 	%fd1109, %fd188, %fd1108;
	fma.rn.f64 	%fd1110, %fd1105, %fd176, %fd1109;
	mul.f64 	%fd1111, %fd1091, 0dC004000000000000;
	mul.f64 	%fd1112, %fd1111, 0d4004000000000000;
	mul.f64 	%fd1113, %fd162, %fd1112;
	fma.rn.f64 	%fd1114, %fd188, %fd1113, %fd1110;
	mul.f64 	%fd211, %fd1104, 0d4008000000000000;
	mul.f64 	%fd1115, %fd211, %fd170;
	mul.f64 	%fd1116, %fd1106, 0dBFF8000000000000;
	mul.f64 	%fd1117, %fd181, %fd1116;
	mul.f64 	%fd1118, %fd153, %fd1117;
	fma.rn.f64 	%fd1119, %fd137, %fd1115, %fd1118;
	mul.f64 	%fd1120, %fd1111, 0d3FF8000000000000;
	mul.f64 	%fd1121, %fd196, %fd1120;
	fma.rn.f64 	%fd1122, %fd153, %fd1121, %fd1119;
	fma.rn.f64 	%fd1123, %fd109, 0d3F747AE147AE147B, %fd1967;
	fma.rn.f64 	%fd1124, %fd110, 0d3F747AE147AE147B, %fd1966;
	mul.f64 	%fd1125, %fd1124, %fd1103;
	fma.rn.f64 	%fd212, %fd1123, %fd1095, %fd1125;
	mul.f64 	%fd1126, %fd1124, %fd1122;
	fma.rn.f64 	%fd213, %fd1123, %fd1114, %fd1126;
	mov.f64 	%fd2014, 0d3FF0000000000000;
	@%p128 bra 	$L__BB0_177;
	cvt.rn.f64.u32 	%fd1127, %r9;
	fma.rn.f64 	%fd214, %fd1127, 0d3F847AE147AE147B, 0d3F747AE147AE147B;
	{
	.reg .b32 %temp; 
	mov.b64 	{%temp, %r429}, %fd214;
	}
	and.b32  	%r430, %r429, 2147483647;
	{
	.reg .b32 %temp; 
	mov.b64 	{%r431, %temp}, %fd214;
	}
	mov.b64 	%fd2012, {%r431, %r430};
	max.u32 	%r432, %r430, %r3;
	setp.lt.u32 	%p146, %r432, 2146435072;
	@%p146 bra 	$L__BB0_165;
	setp.num.f64 	%p155, %fd4, %fd4;
	setp.num.f64 	%p156, %fd2012, %fd2012;
	and.pred  	%p157, %p156, %p155;
	@%p157 bra 	$L__BB0_164;
	ld.param.f64 	%fd1960, [_Z20calculate_mle_kernelPdddd_param_2];
	add.rn.f64 	%fd2013, %fd214, %fd1960;
	bra.uni 	$L__BB0_176;
$L__BB0_164:
	setp.eq.f64 	%p158, %fd2012, 0d7FF0000000000000;
	selp.f64 	%fd2013, 0dFFF8000000000000, %fd214, %p158;
	bra.uni 	$L__BB0_176;
$L__BB0_165:
	setp.eq.f64 	%p147, %fd4, 0d0000000000000000;
	mov.f64 	%fd2013, 0dFFF8000000000000;
	@%p147 bra 	$L__BB0_176;
	setp.ltu.f64 	%p148, %fd2012, %fd4;
	mov.f64 	%fd2013, %fd214;
	@%p148 bra 	$L__BB0_176;
	{
	.reg .b32 %temp; 
	mov.b64 	{%temp, %r433}, %fd2012;
	}
	shr.u32 	%r667, %r433, 20;
	setp.gt.u32 	%p149, %r433, 1048575;
	@%p149 bra 	$L__BB0_169;
	mul.f64 	%fd2012, %fd2012, 0d4350000000000000;
	{
	.reg .b32 %temp; 
	mov.b64 	{%temp, %r434}, %fd2012;
	}
	shr.u32 	%r435, %r434, 20;
	add.s32 	%r436, %r667, %r435;
	add.s32 	%r667, %r436, -54;
$L__BB0_169:
	mov.b64 	%rd196, %fd2012;
	and.b64  	%rd197, %rd196, 4503599627370495;
	or.b64  	%rd333, %rd197, 4503599627370496;
	sub.s32 	%r668, %r667, %r7;
$L__BB0_170:
	setp.lt.u32 	%p150, %r4, 1048576;
	mul.f64 	%fd1129, %fd4, 0d4350000000000000;
	selp.f64 	%fd1130, %fd1129, %fd4, %p150;
	mov.b64 	%rd198, %fd1130;
	and.b64  	%rd199, %rd198, 4503599627370495;
	or.b64  	%rd200, %rd199, 4503599627370496;
	sub.s64 	%rd201, %rd333, %rd200;
	mov.b64 	%fd1131, %rd201;
	{
	.reg .b32 %temp; 
	mov.b64 	{%temp, %r437}, %fd1131;
	}
	setp.lt.s32 	%p151, %r437, 0;
	selp.b64 	%rd40, %rd333, %rd201, %p151;
	shl.b64 	%rd333, %rd40, 1;
	add.s32 	%r123, %r668, -1;
	setp.gt.s32 	%p152, %r668, 0;
	mov.u32 	%r668, %r123;
	@%p152 bra 	$L__BB0_170;
	and.b64  	%rd42, %rd40, 9223372036854775807;
	setp.eq.s64 	%p153, %rd42, 0;
	mov.b64 	%rd334, 0;
	@%p153 bra 	$L__BB0_175;
	mov.b64 	%fd1132, %rd42;
	mul.f64 	%fd1133, %fd1132, 0d4350000000000000;
	{
	.reg .b32 %temp; 
	mov.b64 	{%temp, %r438}, %fd1133;
	}
	shr.u32 	%r439, %r438, 20;
	sub.s32 	%r440, 55, %r439;
	sub.s32 	%r124, %r7, %r440;
	shl.b64 	%rd43, %rd42, %r440;
	setp.gt.s32 	%p154, %r124, 0;
	@%p154 bra 	$L__BB0_174;
	sub.s32 	%r442, 1, %r124;
	shr.u64 	%rd334, %rd43, %r442;
	bra.uni 	$L__BB0_175;
$L__BB0_174:
	add.s32 	%r441, %r124, -1;
	cvt.u64.u32 	%rd203, %r441;
	shl.b64 	%rd204, %rd203, 52;
	add.s64 	%rd334, %rd204, %rd43;
$L__BB0_175:
	mov.b64 	%fd1134, %rd334;
	abs.f64 	%fd2013, %fd1134;
$L__BB0_176:
	setp.le.f64 	%p159, %fd2013, %fd5;
	selp.f64 	%fd2014, 0d3FF0000000000000, 0d0000000000000000, %p159;
$L__BB0_177:
	fma.rn.f64 	%fd1135, %fd163, 0d3F747AE147AE147B, %fd1969;
	mul.f64 	%fd224, %fd1135, 0d4018000000000000;
	abs.f64 	%fd225, %fd224;
	setp.neu.f64 	%p160, %fd225, 0d7FF0000000000000;
	@%p160 bra 	$L__BB0_179;
	mov.f64 	%fd1141, 0d0000000000000000;
	mul.rn.f64 	%fd2015, %fd224, %fd1141;
	mov.b32 	%r669, 0;
	bra.uni 	$L__BB0_181;
$L__BB0_179:
	mul.f64 	%fd1136, %fd224, 0d3FE45F306DC9C883;
	cvt.rni.s32.f64 	%r669, %fd1136;
	cvt.rn.f64.s32 	%fd1137, %r669;
	fma.rn.f64 	%fd1138, %fd1137, 0dBFF921FB54442D18, %fd224;
	fma.rn.f64 	%fd1139, %fd1137, 0dBC91A62633145C00, %fd1138;
	fma.rn.f64 	%fd2015, %fd1137, 0dB97B839A252049C0, %fd1139;
	setp.ltu.f64 	%p161, %fd225, 0d41E0000000000000;
	@%p161 bra 	$L__BB0_181;
	{ // callseq 20, 0
	.param .b64 param0;
	st.param.f64 	[param0], %fd224;
	.param .align 16 .b8 retval0[16];
	call.uni (retval0), 
	__internal_trig_reduction_slowpathd, 
	(
	param0
	);
	ld.param.f64 	%fd2015, [retval0];
	ld.param.b32 	%r669, [retval0+8];
	} // callseq 20
$L__BB0_181:
	shl.b32 	%r445, %r669, 6;
	cvt.u64.u32 	%rd205, %r445;
	and.b64  	%rd206, %rd205, 64;
	mov.u64 	%rd207, __cudart_sin_cos_coeffs;
	add.s64 	%rd208, %rd207, %rd206;
	mul.rn.f64 	%fd1142, %fd2015, %fd2015;
	and.b32  	%r446, %r669, 1;
	setp.eq.b32 	%p162, %r446, 1;
	selp.f64 	%fd1143, 0dBDA8FF8320FD8164, 0d3DE5DB65F9785EBA, %p162;
	ld.global.nc.v2.f64 	{%fd1144, %fd1145}, [%rd208];
	fma.rn.f64 	%fd1146, %fd1143, %fd1142, %fd1144;
	fma.rn.f64 	%fd1147, %fd1146, %fd1142, %fd1145;
	ld.global.nc.v2.f64 	{%fd1148, %fd1149}, [%rd208+16];
	fma.rn.f64 	%fd1150, %fd1147, %fd1142, %fd1148;
	fma.rn.f64 	%fd1151, %fd1150, %fd1142, %fd1149;
	ld.global.nc.v2.f64 	{%fd1152, %fd1153}, [%rd208+32];
	fma.rn.f64 	%fd1154, %fd1151, %fd1142, %fd1152;
	fma.rn.f64 	%fd1155, %fd1154, %fd1142, %fd1153;
	fma.rn.f64 	%fd1156, %fd1155, %fd2015, %fd2015;
	fma.rn.f64 	%fd1157, %fd1155, %fd1142, 0d3FF0000000000000;
	selp.f64 	%fd1158, %fd1157, %fd1156, %p162;
	and.b32  	%r447, %r669, 2;
	setp.eq.s32 	%p163, %r447, 0;
	mov.f64 	%fd1159, 0d0000000000000000;
	sub.f64 	%fd1160, %fd1159, %fd1158;
	selp.f64 	%fd230, %fd1158, %fd1160, %p163;
	fma.rn.f64 	%fd1161, %fd197, 0d3F747AE147AE147B, %fd1968;
	mul.f64 	%fd231, %fd1161, 0d4008000000000000;
	abs.f64 	%fd232, %fd231;
	setp.neu.f64 	%p164, %fd232, 0d7FF0000000000000;
	@%p164 bra 	$L__BB0_183;
	mov.f64 	%fd1168, 0d0000000000000000;
	mul.rn.f64 	%fd2016, %fd231, %fd1168;
	mov.b32 	%r670, 0;
	bra.uni 	$L__BB0_185;
$L__BB0_183:
	mul.f64 	%fd1163, %fd231, 0d3FE45F306DC9C883;
	cvt.rni.s32.f64 	%r670, %fd1163;
	cvt.rn.f64.s32 	%fd1164, %r670;
	fma.rn.f64 	%fd1165, %fd1164, 0dBFF921FB54442D18, %fd231;
	fma.rn.f64 	%fd1166, %fd1164, 0dBC91A62633145C00, %fd1165;
	fma.rn.f64 	%fd2016, %fd1164, 0dB97B839A252049C0, %fd1166;
	setp.ltu.f64 	%p165, %fd232, 0d41E0000000000000;
	@%p165 bra 	$L__BB0_185;
	{ // callseq 21, 0
	.param .b64 param0;
	st.param.f64 	[param0], %fd231;
	.param .align 16 .b8 retval0[16];
	call.uni (retval0), 
	__internal_trig_reduction_slowpathd, 
	(
	param0
	);
	ld.param.f64 	%fd2016, [retval0];
	ld.param.b32 	%r670, [retval0+8];
	} // callseq 21
$L__BB0_185:
	ld.param.f64 	%fd1949, [_Z20calculate_mle_kernelPdddd_param_1];
	shl.b32 	%r450, %r670, 6;
	cvt.u64.u32 	%rd209, %r450;
	and.b64  	%rd210, %rd209, 64;
	mov.u64 	%rd211, __cudart_sin_cos_coeffs;
	add.s64 	%rd212, %rd211, %rd210;
	mul.rn.f64 	%fd1169, %fd2016, %fd2016;
	and.b32  	%r451, %r670, 1;
	setp.eq.b32 	%p166, %r451, 1;
	selp.f64 	%fd1170, 0dBDA8FF8320FD8164, 0d3DE5DB65F9785EBA, %p166;
	ld.global.nc.v2.f64 	{%fd1171, %fd1172}, [%rd212];
	fma.rn.f64 	%fd1173, %fd1170, %fd1169, %fd1171;
	fma.rn.f64 	%fd1174, %fd1173, %fd1169, %fd1172;
	ld.global.nc.v2.f64 	{%fd1175, %fd1176}, [%rd212+16];
	fma.rn.f64 	%fd1177, %fd1174, %fd1169, %fd1175;
	fma.rn.f64 	%fd1178, %fd1177, %fd1169, %fd1176;
	ld.global.nc.v2.f64 	{%fd1179, %fd1180}, [%rd212+32];
	fma.rn.f64 	%fd1181, %fd1178, %fd1169, %fd1179;
	fma.rn.f64 	%fd1182, %fd1181, %fd1169, %fd1180;
	fma.rn.f64 	%fd1183, %fd1182, %fd2016, %fd2016;
	fma.rn.f64 	%fd1184, %fd1182, %fd1169, 0d3FF0000000000000;
	selp.f64 	%fd1185, %fd1184, %fd1183, %p166;
	and.b32  	%r452, %r670, 2;
	setp.eq.s32 	%p167, %r452, 0;
	mov.f64 	%fd1186, 0d0000000000000000;
	sub.f64 	%fd1187, %fd1186, %fd1185;
	selp.f64 	%fd238, %fd1185, %fd1187, %p167;
	mul.f64 	%fd239, %fd123, %fd230;
	mul.f64 	%fd240, %fd1949, %fd2014;
	fma.rn.f64 	%fd1188, %fd163, 0d3F747AE147AE147B, %fd1969;
	mul.f64 	%fd1189, %fd1188, 0dC00C000000000000;
	abs.f64 	%fd241, %fd1189;
	setp.neu.f64 	%p168, %fd241, 0d7FF0000000000000;
	@%p168 bra 	$L__BB0_187;
	fma.rn.f64 	%fd1199, %fd163, 0d3F747AE147AE147B, %fd1969;
	mul.f64 	%fd1200, %fd1199, 0dC00C000000000000;
	mov.f64 	%fd1201, 0d0000000000000000;
	mul.rn.f64 	%fd2018, %fd1200, %fd1201;
	mov.b32 	%r672, 1;
	bra.uni 	$L__BB0_190;
$L__BB0_187:
	fma.rn.f64 	%fd1190, %fd163, 0d3F747AE147AE147B, %fd1969;
	mul.f64 	%fd1191, %fd1190, 0dC00C000000000000;
	mul.f64 	%fd1192, %fd1191, 0d3FE45F306DC9C883;
	cvt.rni.s32.f64 	%r671, %fd1192;
	cvt.rn.f64.s32 	%fd1193, %r671;
	fma.rn.f64 	%fd1194, %fd1193, 0dBFF921FB54442D18, %fd1191;
	fma.rn.f64 	%fd1195, %fd1193, 0dBC91A62633145C00, %fd1194;
	fma.rn.f64 	%fd2018, %fd1193, 0dB97B839A252049C0, %fd1195;
	setp.ltu.f64 	%p169, %fd241, 0d41E0000000000000;
	@%p169 bra 	$L__BB0_189;
	{ // callseq 22, 0
	.param .b64 param0;
	st.param.f64 	[param0], %fd1191;
	.param .align 16 .b8 retval0[16];
	call.uni (retval0), 
	__internal_trig_reduction_slowpathd, 
	(
	param0
	);
	ld.param.f64 	%fd2018, [retval0];
	ld.param.b32 	%r671, [retval0+8];
	} // callseq 22
$L__BB0_189:
	add.s32 	%r672, %r671, 1;
$L__BB0_190:
	shl.b32 	%r455, %r672, 6;
	cvt.u64.u32 	%rd213, %r455;
	and.b64  	%rd214, %rd213, 64;
	mov.u64 	%rd215, __cudart_sin_cos_coeffs;
	add.s64 	%rd216, %rd215, %rd214;
	mul.rn.f64 	%fd1202, %fd2018, %fd2018;
	and.b32  	%r456, %r672, 1;
	setp.eq.b32 	%p170, %r456, 1;
	selp.f64 	%fd1203, 0dBDA8FF8320FD8164, 0d3DE5DB65F9785EBA, %p170;
	ld.global.nc.v2.f64 	{%fd1204, %fd1205}, [%rd216];
	fma.rn.f64 	%fd1206, %fd1203, %fd1202, %fd1204;
	fma.rn.f64 	%fd1207, %fd1206, %fd1202, %fd1205;
	ld.global.nc.v2.f64 	{%fd1208, %fd1209}, [%rd216+16];
	fma.rn.f64 	%fd1210, %fd1207, %fd1202, %fd1208;
	fma.rn.f64 	%fd1211, %fd1210, %fd1202, %fd1209;
	ld.global.nc.v2.f64 	{%fd1212, %fd1213}, [%rd216+32];
	fma.rn.f64 	%fd1214, %fd1211, %fd1202, %fd1212;
	fma.rn.f64 	%fd1215, %fd1214, %fd1202, %fd1213;
	fma.rn.f64 	%fd1216, %fd1215, %fd2018, %fd2018;
	fma.rn.f64 	%fd1217, %fd1215, %fd1202, 0d3FF0000000000000;
	selp.f64 	%fd1218, %fd1217, %fd1216, %p170;
	and.b32  	%r457, %r672, 2;
	setp.eq.s32 	%p171, %r457, 0;
	mov.f64 	%fd1219, 0d0000000000000000;
	sub.f64 	%fd1220, %fd1219, %fd1218;
	selp.f64 	%fd247, %fd1218, %fd1220, %p171;
	cvt.rn.f64.u32 	%fd1221, %r9;
	fma.rn.f64 	%fd1222, %fd1221, 0d3F847AE147AE147B, 0d3F747AE147AE147B;
	fma.rn.f64 	%fd1223, %fd197, 0d3F747AE147AE147B, %fd1968;
	fma.rn.f64 	%fd1224, %fd1222, 0dBFDE76C8B4395810, %fd1223;
	mul.f64 	%fd248, %fd1224, 0dBFF8000000000000;
	abs.f64 	%fd249, %fd248;
	setp.neu.f64 	%p172, %fd249, 0d7FF0000000000000;
	@%p172 bra 	$L__BB0_192;
	mov.f64 	%fd1230, 0d0000000000000000;
	mul.rn.f64 	%fd2019, %fd248, %fd1230;
	mov.b32 	%r673, 0;
	bra.uni 	$L__BB0_194;
$L__BB0_192:
	mul.f64 	%fd1225, %fd248, 0d3FE45F306DC9C883;
	cvt.rni.s32.f64 	%r673, %fd1225;
	cvt.rn.f64.s32 	%fd1226, %r673;
	fma.rn.f64 	%fd1227, %fd1226, 0dBFF921FB54442D18, %fd248;
	fma.rn.f64 	%fd1228, %fd1226, 0dBC91A62633145C00, %fd1227;
	fma.rn.f64 	%fd2019, %fd1226, 0dB97B839A252049C0, %fd1228;
	setp.ltu.f64 	%p173, %fd249, 0d41E0000000000000;
	@%p173 bra 	$L__BB0_194;
	{ // callseq 23, 0
	.param .b64 param0;
	st.param.f64 	[param0], %fd248;
	.param .align 16 .b8 retval0[16];
	call.uni (retval0), 
	__internal_trig_reduction_slowpathd, 
	(
	param0
	);
	ld.param.f64 	%fd2019, [retval0];
	ld.param.b32 	%r673, [retval0+8];
	} // callseq 23
$L__BB0_194:
	shl.b32 	%r460, %r673, 6;
	cvt.u64.u32 	%rd217, %r460;
	and.b64  	%rd218, %rd217, 64;
	mov.u64 	%rd219, __cudart_sin_cos_coeffs;
	add.s64 	%rd220, %rd219, %rd218;
	mul.rn.f64 	%fd1231, %fd2019, %fd2019;
	and.b32  	%r461, %r673, 1;
	setp.eq.b32 	%p174, %r461, 1;
	selp.f64 	%fd1232, 0dBDA8FF8320FD8164, 0d3DE5DB65F9785EBA, %p174;
	ld.global.nc.v2.f64 	{%fd1233, %fd1234}, [%rd220];
	fma.rn.f64 	%fd1235, %fd1232, %fd1231, %fd1233;
	fma.rn.f64 	%fd1236, %fd1235, %fd1231, %fd1234;
	ld.global.nc.v2.f64 	{%fd1237, %fd1238}, [%rd220+16];
	fma.rn.f64 	%fd1239, %fd1236, %fd1231, %fd1237;
	fma.rn.f64 	%fd1240, %fd1239, %fd1231, %fd1238;
	ld.global.nc.v2.f64 	{%fd1241, %fd1242}, [%rd220+32];
	fma.rn.f64 	%fd1243, %fd1240, %fd1231, %fd1241;
	fma.rn.f64 	%fd1244, %fd1243, %fd1231, %fd1242;
	fma.rn.f64 	%fd1245, %fd1244, %fd2019, %fd2019;
	fma.rn.f64 	%fd1246, %fd1244, %fd1231, 0d3FF0000000000000;
	selp.f64 	%fd1247, %fd1246, %fd1245, %p174;
	and.b32  	%r462, %r673, 2;
	setp.eq.s32 	%p175, %r462, 0;
	mov.f64 	%fd1248, 0d0000000000000000;
	sub.f64 	%fd1249, %fd1248, %fd1247;
	selp.f64 	%fd254, %fd1247, %fd1249, %p175;
	mul.f64 	%fd255, %fd6, %fd2014;
	fma.rn.f64 	%fd1250, %fd163, 0d3F747AE147AE147B, %fd1969;
	mul.f64 	%fd1251, %fd1250, 0dC004000000000000;
	abs.f64 	%fd256, %fd1251;
	setp.neu.f64 	%p176, %fd256, 0d7FF0000000000000;
	@%p176 bra 	$L__BB0_196;
	fma.rn.f64 	%fd1261, %fd163, 0d3F747AE147AE147B, %fd1969;
	mul.f64 	%fd1262, %fd1261, 0dC004000000000000;
	mov.f64 	%fd1263, 0d0000000000000000;
	mul.rn.f64 	%fd2020, %fd1262, %fd1263;
	mov.b32 	%r674, 0;
	bra.uni 	$L__BB0_198;
$L__BB0_196:
	fma.rn.f64 	%fd1252, %fd163, 0d3F747AE147AE147B, %fd1969;
	mul.f64 	%fd1253, %fd1252, 0dC004000000000000;
	mul.f64 	%fd1254, %fd1253, 0d3FE45F306DC9C883;
	cvt.rni.s32.f64 	%r674, %fd1254;
	cvt.rn.f64.s32 	%fd1255, %r674;
	fma.rn.f64 	%fd1256, %fd1255, 0dBFF921FB54442D18, %fd1253;
	fma.rn.f64 	%fd1257, %fd1255, 0dBC91A62633145C00, %fd1256;
	fma.rn.f64 	%fd2020, %fd1255, 0dB97B839A252049C0, %fd1257;
	setp.ltu.f64 	%p177, %fd256, 0d41E0000000000000;
	@%p177 bra 	$L__BB0_198;
	fma.rn.f64 	%fd1258, %fd163, 0d3F747AE147AE147B, %fd1969;
	mul.f64 	%fd1259, %fd1258, 0dC004000000000000;
	{ // callseq 24, 0
	.param .b64 param0;
	st.param.f64 	[param0], %fd1259;
	.param .align 16 .b8 retval0[16];
	call.uni (retval0), 
	__internal_trig_reduction_slowpathd, 
	(
	param0
	);
	ld.param.f64 	%fd2020, [retval0];
	ld.param.b32 	%r674, [retval0+8];
	} // callseq 24
$L__BB0_198:
	shl.b32 	%r465, %r674, 6;
	cvt.u64.u32 	%rd221, %r465;
	and.b64  	%rd222, %rd221, 64;
	mov.u64 	%rd223, __cudart_sin_cos_coeffs;
	add.s64 	%rd224, %rd223, %rd222;
	mul.rn.f64 	%fd1264, %fd2020, %fd2020;
	and.b32  	%r466, %r674, 1;
	setp.eq.b32 	%p179, %r466, 1;
	selp.f64 	%fd1265, 0dBDA8FF8320FD8164, 0d3DE5DB65F9785EBA, %p179;
	ld.global.nc.v2.f64 	{%fd1266, %fd1267}, [%rd224];
	fma.rn.f64 	%fd1268, %fd1265, %fd1264, %fd1266;
	fma.rn.f64 	%fd1269, %fd1268, %fd1264, %fd1267;
	ld.global.nc.v2.f64 	{%fd1270, %fd1271}, [%rd224+16];
	fma.rn.f64 	%fd1272, %fd1269, %fd1264, %fd1270;
	fma.rn.f64 	%fd1273, %fd1272, %fd1264, %fd1271;
	ld.global.nc.v2.f64 	{%fd1274, %fd1275}, [%rd224+32];
	fma.rn.f64 	%fd1276, %fd1273, %fd1264, %fd1274;
	fma.rn.f64 	%fd1277, %fd1276, %fd1264, %fd1275;
	fma.rn.f64 	%fd1278, %fd1277, %fd2020, %fd2020;
	fma.rn.f64 	%fd1279, %fd1277, %fd1264, 0d3FF0000000000000;
	selp.f64 	%fd1280, %fd1279, %fd1278, %p179;
	and.b32  	%r467, %r674, 2;
	setp.eq.s32 	%p180, %r467, 0;
	mov.f64 	%fd1281, 0d0000000000000000;
	sub.f64 	%fd1282, %fd1281, %fd1280;
	selp.f64 	%fd261, %fd1280, %fd1282, %p180;
	mul.f64 	%fd1283, %fd255, 0d3FF8000000000000;
	mul.f64 	%fd1284, %fd1283, %fd261;
	mul.f64 	%fd1285, %fd254, %fd1284;
	mul.f64 	%fd1286, %fd239, %fd238;
	mul.f64 	%fd1287, %fd240, 0d3FF8000000000000;
	mul.f64 	%fd1288, %fd1287, %fd247;
	mul.f64 	%fd1289, %fd1288, %fd254;
	sub.f64 	%fd1290, %fd1286, %fd1289;
	sub.f64 	%fd262, %fd1290, %fd1285;
	@%p160 bra 	$L__BB0_200;
	fma.rn.f64 	%fd1300, %fd163, 0d3F747AE147AE147B, %fd1969;
	mul.f64 	%fd1301, %fd1300, 0d4018000000000000;
	mov.f64 	%fd1302, 0d0000000000000000;
	mul.rn.f64 	%fd2022, %fd1301, %fd1302;
	mov.b32 	%r676, 1;
	bra.uni 	$L__BB0_203;
$L__BB0_200:
	fma.rn.f64 	%fd1291, %fd163, 0d3F747AE147AE147B, %fd1969;
	mul.f64 	%fd1292, %fd1291, 0d4018000000000000;
	mul.f64 	%fd1293, %fd1292, 0d3FE45F306DC9C883;
	cvt.rni.s32.f64 	%r675, %fd1293;
	cvt.rn.f64.s32 	%fd1294, %r675;
	fma.rn.f64 	%fd1295, %fd1294, 0dBFF921FB54442D18, %fd1292;
	fma.rn.f64 	%fd1296, %fd1294, 0dBC91A62633145C00, %fd1295;
	fma.rn.f64 	%fd2022, %fd1294, 0dB97B839A252049C0, %fd1296;
	setp.ltu.f64 	%p181, %fd225, 0d41E0000000000000;
	@%p181 bra 	$L__BB0_202;
	fma.rn.f64 	%fd1297, %fd163, 0d3F747AE147AE147B, %fd1969;
	mul.f64 	%fd1298, %fd1297, 0d4018000000000000;
	{ // callseq 25, 0
	.param .b64 param0;
	st.param.f64 	[param0], %fd1298;
	.param .align 16 .b8 retval0[16];
	call.uni (retval0), 
	__internal_trig_reduction_slowpathd, 
	(
	param0
	);
	ld.param.f64 	%fd2022, [retval0];
	ld.param.b32 	%r675, [retval0+8];
	} // callseq 25
$L__BB0_202:
	add.s32 	%r676, %r675, 1;
$L__BB0_203:
	shl.b32 	%r470, %r676, 6;
	cvt.u64.u32 	%rd225, %r470;
	and.b64  	%rd226, %rd225, 64;
	mov.u64 	%rd227, __cudart_sin_cos_coeffs;
	add.s64 	%rd228, %rd227, %rd226;
	mul.rn.f64 	%fd1303, %fd2022, %fd2022;
	and.b32  	%r471, %r676, 1;
	setp.eq.b32 	%p183, %r471, 1;
	selp.f64 	%fd1304, 0dBDA8FF8320FD8164, 0d3DE5DB65F9785EBA, %p183;
	ld.global.nc.v2.f64 	{%fd1305, %fd1306}, [%rd228];
	fma.rn.f64 	%fd1307, %fd1304, %fd1303, %fd1305;
	fma.rn.f64 	%fd1308, %fd1307, %fd1303, %fd1306;
	ld.global.nc.v2.f64 	{%fd1309, %fd1310}, [%rd228+16];
	fma.rn.f64 	%fd1311, %fd1308, %fd1303, %fd1309;
	fma.rn.f64 	%fd1312, %fd1311, %fd1303, %fd1310;
	ld.global.nc.v2.f64 	{%fd1313, %fd1314}, [%rd228+32];
	fma.rn.f64 	%fd1315, %fd1312, %fd1303, %fd1313;
	fma.rn.f64 	%fd1316, %fd1315, %fd1303, %fd1314;
	fma.rn.f64 	%fd1317, %fd1316, %fd2022, %fd2022;
	fma.rn.f64 	%fd1318, %fd1316, %fd1303, 0d3FF0000000000000;
	selp.f64 	%fd1319, %fd1318, %fd1317, %p183;
	and.b32  	%r472, %r676, 2;
	setp.eq.s32 	%p184, %r472, 0;
	mov.f64 	%fd1320, 0d0000000000000000;
	sub.f64 	%fd1321, %fd1320, %fd1319;
	selp.f64 	%fd268, %fd1319, %fd1321, %p184;
	@%p164 bra 	$L__BB0_205;
	fma.rn.f64 	%fd1331, %fd197, 0d3F747AE147AE147B, %fd1968;
	mul.f64 	%fd1332, %fd1331, 0d4008000000000000;
	mov.f64 	%fd1333, 0d0000000000000000;
	mul.rn.f64 	%fd2024, %fd1332, %fd1333;
	mov.b32 	%r678, 1;
	bra.uni 	$L__BB0_208;
$L__BB0_205:
	fma.rn.f64 	%fd1322, %fd197, 0d3F747AE147AE147B, %fd1968;
	mul.f64 	%fd1323, %fd1322, 0d4008000000000000;
	mul.f64 	%fd1324, %fd1323, 0d3FE45F306DC9C883;
	cvt.rni.s32.f64 	%r677, %fd1324;
	cvt.rn.f64.s32 	%fd1325, %r677;
	fma.rn.f64 	%fd1326, %fd1325, 0dBFF921FB54442D18, %fd1323;
	fma.rn.f64 	%fd1327, %fd1325, 0dBC91A62633145C00, %fd1326;
	fma.rn.f64 	%fd2024, %fd1325, 0dB97B839A252049C0, %fd1327;
	setp.ltu.f64 	%p185, %fd232, 0d41E0000000000000;
	@%p185 bra 	$L__BB0_207;
	fma.rn.f64 	%fd1328, %fd197, 0d3F747AE147AE147B, %fd1968;
	mul.f64 	%fd1329, %fd1328, 0d4008000000000000;
	{ // callseq 26, 0
	.param .b64 param0;
	st.param.f64 	[param0], %fd1329;
	.param .align 16 .b8 retval0[16];
	call.uni (retval0), 
	__internal_trig_reduction_slowpathd, 
	(
	param0
	);
	ld.param.f64 	%fd2024, [retval0];
	ld.param.b32 	%r677, [retval0+8];
	} // callseq 26
$L__BB0_207:
	add.s32 	%r678, %r677, 1;
$L__BB0_208:
	shl.b32 	%r475, %r678, 6;
	cvt.u64.u32 	%rd229, %r475;
	and.b64  	%rd230, %rd229, 64;
	mov.u64 	%rd231, __cudart_sin_cos_coeffs;
	add.s64 	%rd232, %rd231, %rd230;
	mul.rn.f64 	%fd1334, %fd2024, %fd2024;
	and.b32  	%r476, %r678, 1;
	setp.eq.b32 	%p187, %r476, 1;
	selp.f64 	%fd1335, 0dBDA8FF8320FD8164, 0d3DE5DB65F9785EBA, %p187;
	ld.global.nc.v2.f64 	{%fd1336, %fd1337}, [%rd232];
	fma.rn.f64 	%fd1338, %fd1335, %fd1334, %fd1336;
	fma.rn.f64 	%fd1339, %fd1338, %fd1334, %fd1337;
	ld.global.nc.v2.f64 	{%fd1340, %fd1341}, [%rd232+16];
	fma.rn.f64 	%fd1342, %fd1339, %fd1334, %fd1340;
	fma.rn.f64 	%fd1343, %fd1342, %fd1334, %fd1341;
	ld.global.nc.v2.f64 	{%fd1344, %fd1345}, [%rd232+32];
	fma.rn.f64 	%fd1346, %fd1343, %fd1334, %fd1344;
	fma.rn.f64 	%fd1347, %fd1346, %fd1334, %fd1345;
	fma.rn.f64 	%fd1348, %fd1347, %fd2024, %fd2024;
	fma.rn.f64 	%fd1349, %fd1347, %fd1334, 0d3FF0000000000000;
	selp.f64 	%fd1350, %fd1349, %fd1348, %p187;
	and.b32  	%r477, %r678, 2;
	setp.eq.s32 	%p188, %r477, 0;
	mov.f64 	%fd1351, 0d0000000000000000;
	sub.f64 	%fd1352, %fd1351, %fd1350;
	selp.f64 	%fd274, %fd1350, %fd1352, %p188;
	mul.f64 	%fd275, %fd164, %fd268;
	@%p168 bra 	$L__BB0_210;
	fma.rn.f64 	%fd1362, %fd163, 0d3F747AE147AE147B, %fd1969;
	mul.f64 	%fd1363, %fd1362, 0dC00C000000000000;
	mov.f64 	%fd1364, 0d0000000000000000;
	mul.rn.f64 	%fd2025, %fd1363, %fd1364;
	mov.b32 	%r679, 0;
	bra.uni 	$L__BB0_212;
$L__BB0_210:
	fma.rn.f64 	%fd1353, %fd163, 0d3F747AE147AE147B, %fd1969;
	mul.f64 	%fd1354, %fd1353, 0dC00C000000000000;
	mul.f64 	%fd1355, %fd1354, 0d3FE45F306DC9C883;
	cvt.rni.s32.f64 	%r679, %fd1355;
	cvt.rn.f64.s32 	%fd1356, %r679;
	fma.rn.f64 	%fd1357, %fd1356, 0dBFF921FB54442D18, %fd1354;
	fma.rn.f64 	%fd1358, %fd1356, 0dBC91A62633145C00, %fd1357;
	fma.rn.f64 	%fd2025, %fd1356, 0dB97B839A252049C0, %fd1358;
	setp.ltu.f64 	%p189, %fd241, 0d41E0000000000000;
	@%p189 bra 	$L__BB0_212;
	fma.rn.f64 	%fd1359, %fd163, 0d3F747AE147AE147B, %fd1969;
	mul.f64 	%fd1360, %fd1359, 0dC00C000000000000;
	{ // callseq 27, 0
	.param .b64 param0;
	st.param.f64 	[param0], %fd1360;
	.param .align 16 .b8 retval0[16];
	call.uni (retval0), 
	__internal_trig_reduction_slowpathd, 
	(
	param0
	);
	ld.param.f64 	%fd2025, [retval0];
	ld.param.b32 	%r679, [retval0+8];
	} // callseq 27
$L__BB0_212:
	shl.b32 	%r480, %r679, 6;
	cvt.u64.u32 	%rd233, %r480;
	and.b64  	%rd234, %rd233, 64;
	mov.u64 	%rd235, __cudart_sin_cos_coeffs;
	add.s64 	%rd236, %rd235, %rd234;
	mul.rn.f64 	%fd1365, %fd2025, %fd2025;
	and.b32  	%r481, %r679, 1;
	setp.eq.b32 	%p191, %r481, 1;
	selp.f64 	%fd1366, 0dBDA8FF8320FD8164, 0d3DE5DB65F9785EBA, %p191;
	ld.global.nc.v2.f64 	{%fd1367, %fd1368}, [%rd236];
	fma.rn.f64 	%fd1369, %fd1366, %fd1365, %fd1367;
	fma.rn.f64 	%fd1370, %fd1369, %fd1365, %fd1368;
	ld.global.nc.v2.f64 	{%fd1371, %fd1372}, [%rd236+16];
	fma.rn.f64 	%fd1373, %fd1370, %fd1365, %fd1371;
	fma.rn.f64 	%fd1374, %fd1373, %fd1365, %fd1372;
	ld.global.nc.v2.f64 	{%fd1375, %fd1376}, [%rd236+32];
	fma.rn.f64 	%fd1377, %fd1374, %fd1365, %fd1375;
	fma.rn.f64 	%fd1378, %fd1377, %fd1365, %fd1376;
	fma.rn.f64 	%fd1379, %fd1378, %fd2025, %fd2025;
	fma.rn.f64 	%fd1380, %fd1378, %fd1365, 0d3FF0000000000000;
	selp.f64 	%fd1381, %fd1380, %fd1379, %p191;
	and.b32  	%r482, %r679, 2;
	setp.eq.s32 	%p192, %r482, 0;
	mov.f64 	%fd1382, 0d0000000000000000;
	sub.f64 	%fd1383, %fd1382, %fd1381;
	selp.f64 	%fd280, %fd1381, %fd1383, %p192;
	mul.f64 	%fd281, %fd240, 0d400C000000000000;
	@%p172 bra 	$L__BB0_214;
	mov.f64 	%fd1389, 0d0000000000000000;
	mul.rn.f64 	%fd2027, %fd248, %fd1389;
	mov.b32 	%r681, 1;
	bra.uni 	$L__BB0_217;
$L__BB0_214:
	mul.f64 	%fd1384, %fd248, 0d3FE45F306DC9C883;
	cvt.rni.s32.f64 	%r680, %fd1384;
	cvt.rn.f64.s32 	%fd1385, %r680;
	fma.rn.f64 	%fd1386, %fd1385, 0dBFF921FB54442D18, %fd248;
	fma.rn.f64 	%fd1387, %fd1385, 0dBC91A62633145C00, %fd1386;
	fma.rn.f64 	%fd2027, %fd1385, 0dB97B839A252049C0, %fd1387;
	setp.ltu.f64 	%p193, %fd249, 0d41E0000000000000;
	@%p193 bra 	$L__BB0_216;
	{ // callseq 28, 0
	.param .b64 param0;
	st.param.f64 	[param0], %fd248;
	.param .align 16 .b8 retval0[16];
	call.uni (retval0), 
	__internal_trig_reduction_slowpathd, 
	(
	param0
	);
	ld.param.f64 	%fd2027, [retval0];
	ld.param.b32 	%r680, [retval0+8];
	} // callseq 28
$L__BB0_216:
	add.s32 	%r681, %r680, 1;
$L__BB0_217:
	shl.b32 	%r485, %r681, 6;
	cvt.u64.u32 	%rd237, %r485;
	and.b64  	%rd238, %rd237, 64;
	mov.u64 	%rd239, __cudart_sin_cos_coeffs;
	add.s64 	%rd240, %rd239, %rd238;
	mul.rn.f64 	%fd1390, %fd2027, %fd2027;
	and.b32  	%r486, %r681, 1;
	setp.eq.b32 	%p195, %r486, 1;
	selp.f64 	%fd1391, 0dBDA8FF8320FD8164, 0d3DE5DB65F9785EBA, %p195;
	ld.global.nc.v2.f64 	{%fd1392, %fd1393}, [%rd240];
	fma.rn.f64 	%fd1394, %fd1391, %fd1390, %fd1392;
	fma.rn.f64 	%fd1395, %fd1394, %fd1390, %fd1393;
	ld.global.nc.v2.f64 	{%fd1396, %fd1397}, [%rd240+16];
	fma.rn.f64 	%fd1398, %fd1395, %fd1390, %fd1396;
	fma.rn.f64 	%fd1399, %fd1398, %fd1390, %fd1397;
	ld.global.nc.v2.f64 	{%fd1400, %fd1401}, [%rd240+32];
	fma.rn.f64 	%fd1402, %fd1399, %fd1390, %fd1400;
	fma.rn.f64 	%fd1403, %fd1402, %fd1390, %fd1401;
	fma.rn.f64 	%fd1404, %fd1403, %fd2027, %fd2027;
	fma.rn.f64 	%fd1405, %fd1403, %fd1390, 0d3FF0000000000000;
	selp.f64 	%fd1406, %fd1405, %fd1404, %p195;
	and.b32  	%r487, %r681, 2;
	setp.eq.s32 	%p196, %r487, 0;
	mov.f64 	%fd1407, 0d0000000000000000;
	sub.f64 	%fd1408, %fd1407, %fd1406;
	selp.f64 	%fd287, %fd1406, %fd1408, %p196;
	mul.f64 	%fd1409, %fd281, %fd280;
	mul.f64 	%fd1410, %fd1409, %fd287;
	fma.rn.f64 	%fd288, %fd275, %fd274, %fd1410;
	@%p176 bra 	$L__BB0_219;
	fma.rn.f64 	%fd1420, %fd163, 0d3F747AE147AE147B, %fd1969;
	mul.f64 	%fd1421, %fd1420, 0dC004000000000000;
	mov.f64 	%fd1422, 0d0000000000000000;
	mul.rn.f64 	%fd2029, %fd1421, %fd1422;
	mov.b32 	%r683, 1;
	bra.uni 	$L__BB0_222;
$L__BB0_219:
	fma.rn.f64 	%fd1411, %fd163, 0d3F747AE147AE147B, %fd1969;
	mul.f64 	%fd1412, %fd1411, 0dC004000000000000;
	mul.f64 	%fd1413, %fd1412, 0d3FE45F306DC9C883;
	cvt.rni.s32.f64 	%r682, %fd1413;
	cvt.rn.f64.s32 	%fd1414, %r682;
	fma.rn.f64 	%fd1415, %fd1414, 0dBFF921FB54442D18, %fd1412;
	fma.rn.f64 	%fd1416, %fd1414, 0dBC91A62633145C00, %fd1415;
	fma.rn.f64 	%fd2029, %fd1414, 0dB97B839A252049C0, %fd1416;
	setp.ltu.f64 	%p197, %fd256, 0d41E0000000000000;
	@%p197 bra 	$L__BB0_221;
	fma.rn.f64 	%fd1417, %fd163, 0d3F747AE147AE147B, %fd1969;
	mul.f64 	%fd1418, %fd1417, 0dC004000000000000;
	{ // callseq 29, 0
	.param .b64 param0;
	st.param.f64 	[param0], %fd1418;
	.param .align 16 .b8 retval0[16];
	call.uni (retval0), 
	__internal_trig_reduction_slowpathd, 
	(
	param0
	);
	ld.param.f64 	%fd2029, [retval0];
	ld.param.b32 	%r682, [retval0+8];
	} // callseq 29
$L__BB0_221:
	add.s32 	%r683, %r682, 1;
$L__BB0_222:
	setp.lt.f64 	%p198, %fd3, 0d3E112E0BE826D695;
	shl.b32 	%r490, %r683, 6;
	cvt.u64.u32 	%rd241, %r490;
	and.b64  	%rd242, %rd241, 64;
	mov.u64 	%rd243, __cudart_sin_cos_coeffs;
	add.s64 	%rd244, %rd243, %rd242;
	mul.rn.f64 	%fd1424, %fd2029, %fd2029;
	and.b32  	%r491, %r683, 1;
	setp.eq.b32 	%p199, %r491, 1;
	selp.f64 	%fd1425, 0dBDA8FF8320FD8164, 0d3DE5DB65F9785EBA, %p199;
	ld.global.nc.v2.f64 	{%fd1426, %fd1427}, [%rd244];
	fma.rn.f64 	%fd1428, %fd1425, %fd1424, %fd1426;
	fma.rn.f64 	%fd1429, %fd1428, %fd1424, %fd1427;
	ld.global.nc.v2.f64 	{%fd1430, %fd1431}, [%rd244+16];
	fma.rn.f64 	%fd1432, %fd1429, %fd1424, %fd1430;
	fma.rn.f64 	%fd1433, %fd1432, %fd1424, %fd1431;
	ld.global.nc.v2.f64 	{%fd1434, %fd1435}, [%rd244+32];
	fma.rn.f64 	%fd1436, %fd1433, %fd1424, %fd1434;
	fma.rn.f64 	%fd1437, %fd1436, %fd1424, %fd1435;
	fma.rn.f64 	%fd1438, %fd1437, %fd2029, %fd2029;
	fma.rn.f64 	%fd1439, %fd1437, %fd1424, 0d3FF0000000000000;
	selp.f64 	%fd1440, %fd1439, %fd1438, %p199;
	and.b32  	%r492, %r683, 2;
	setp.eq.s32 	%p200, %r492, 0;
	mov.f64 	%fd1441, 0d0000000000000000;
	sub.f64 	%fd1442, %fd1441, %fd1440;
	selp.f64 	%fd294, %fd1440, %fd1442, %p200;
	mul.f64 	%fd1443, %fd255, 0dC004000000000000;
	mul.f64 	%fd1444, %fd1443, %fd294;
	fma.rn.f64 	%fd295, %fd287, %fd1444, %fd288;
	mov.f64 	%fd2032, 0d3FF0000000000000;
	@%p198 bra 	$L__BB0_239;
	cvt.rn.f64.u32 	%fd1445, %r9;
	fma.rn.f64 	%fd1446, %fd1445, 0d3F847AE147AE147B, 0d3F747AE147AE147B;
	{
	.reg .b32 %temp; 
	mov.b64 	{%temp, %r494}, %fd1446;
	}
	and.b32  	%r495, %r494, 2147483647;
	{
	.reg .b32 %temp; 
	mov.b64 	{%r496, %temp}, %fd1446;
	}
	mov.b64 	%fd2030, {%r496, %r495};
	max.u32 	%r497, %r495, %r3;
	setp.lt.u32 	%p201, %r497, 2146435072;
	@%p201 bra 	$L__BB0_227;
	setp.num.f64 	%p210, %fd4, %fd4;
	setp.num.f64 	%p211, %fd2030, %fd2030;
	and.pred  	%p212, %p211, %p210;
	@%p212 bra 	$L__BB0_226;
	ld.param.f64 	%fd1961, [_Z20calculate_mle_kernelPdddd_param_2];
	cvt.rn.f64.u32 	%fd1455, %r9;
	fma.rn.f64 	%fd1456, %fd1455, 0d3F847AE147AE147B, 0d3F747AE147AE147B;
	add.rn.f64 	%fd2031, %fd1456, %fd1961;
	bra.uni 	$L__BB0_238;
$L__BB0_226:
	setp.eq.f64 	%p213, %fd2030, 0d7FF0000000000000;
	cvt.rn.f64.u32 	%fd1457, %r9;
	fma.rn.f64 	%fd1458, %fd1457, 0d3F847AE147AE147B, 0d3F747AE147AE147B;
	selp.f64 	%fd2031, 0dFFF8000000000000, %fd1458, %p213;
	bra.uni 	$L__BB0_238;
$L__BB0_227:
	setp.eq.f64 	%p202, %fd4, 0d0000000000000000;
	mov.f64 	%fd2031, 0dFFF8000000000000;
	@%p202 bra 	$L__BB0_238;
	cvt.rn.f64.u32 	%fd1448, %r9;
	fma.rn.f64 	%fd2031, %fd1448, 0d3F847AE147AE147B, 0d3F747AE147AE147B;
	setp.ltu.f64 	%p203, %fd2030, %fd4;
	@%p203 bra 	$L__BB0_238;
	{
	.reg .b32 %temp; 
	mov.b64 	{%temp, %r498}, %fd2030;
	}
	shr.u32 	%r684, %r498, 20;
	setp.gt.u32 	%p204, %r498, 1048575;
	@%p204 bra 	$L__BB0_231;
	mul.f64 	%fd2030, %fd2030, 0d4350000000000000;
	{
	.reg .b32 %temp; 
	mov.b64 	{%temp, %r499}, %fd2030;
	}
	shr.u32 	%r500, %r499, 20;
	add.s32 	%r501, %r684, %r500;
	add.s32 	%r684, %r501, -54;
$L__BB0_231:
	mov.b64 	%rd245, %fd2030;
	and.b64  	%rd246, %rd245, 4503599627370495;
	or.b64  	%rd335, %rd246, 4503599627370496;
	sub.s32 	%r685, %r684, %r7;
$L__BB0_232:
	setp.lt.u32 	%p205, %r4, 1048576;
	mul.f64 	%fd1449, %fd4, 0d4350000000000000;
	selp.f64 	%fd1450, %fd1449, %fd4, %p205;
	mov.b64 	%rd247, %fd1450;
	and.b64  	%rd248, %rd247, 4503599627370495;
	or.b64  	%rd249, %rd248, 4503599627370496;
	sub.s64 	%rd250, %rd335, %rd249;
	mov.b64 	%fd1451, %rd250;
	{
	.reg .b32 %temp; 
	mov.b64 	{%temp, %r502}, %fd1451;
	}
	setp.lt.s32 	%p206, %r502, 0;
	selp.b64 	%rd49, %rd335, %rd250, %p206;
	shl.b64 	%rd335, %rd49, 1;
	add.s32 	%r170, %r685, -1;
	setp.gt.s32 	%p207, %r685, 0;
	mov.u32 	%r685, %r170;
	@%p207 bra 	$L__BB0_232;
	and.b64  	%rd51, %rd49, 9223372036854775807;
	setp.eq.s64 	%p208, %rd51, 0;
	mov.b64 	%rd336, 0;
	@%p208 bra 	$L__BB0_237;
	mov.b64 	%fd1452, %rd51;
	mul.f64 	%fd1453, %fd1452, 0d4350000000000000;
	{
	.reg .b32 %temp; 
	mov.b64 	{%temp, %r503}, %fd1453;
	}
	shr.u32 	%r504, %r503, 20;
	sub.s32 	%r505, 55, %r504;
	sub.s32 	%r171, %r7, %r505;
	shl.b64 	%rd52, %rd51, %r505;
	setp.gt.s32 	%p209, %r171, 0;
	@%p209 bra 	$L__BB0_236;
	sub.s32 	%r507, 1, %r171;
	shr.u64 	%rd336, %rd52, %r507;
	bra.uni 	$L__BB0_237;
$L__BB0_236:
	add.s32 	%r506, %r171, -1;
	cvt.u64.u32 	%rd252, %r506;
	shl.b64 	%rd253, %rd252, 52;
	add.s64 	%rd336, %rd253, %rd52;
$L__BB0_237:
	mov.b64 	%fd1454, %rd336;
	abs.f64 	%fd2031, %fd1454;
$L__BB0_238:
	setp.le.f64 	%p214, %fd2031, %fd5;
	selp.f64 	%fd2032, 0d3FF0000000000000, 0d0000000000000000, %p214;
$L__BB0_239:
	ld.param.f64 	%fd1962, [_Z20calculate_mle_kernelPdddd_param_2];
	ld.param.f64 	%fd1950, [_Z20calculate_mle_kernelPdddd_param_1];
	mul.f64 	%fd1460, %fd208, %fd268;
	mul.f64 	%fd1461, %fd1950, %fd2032;
	mul.f64 	%fd1462, %fd1461, 0dBFF8000000000000;
	mul.f64 	%fd1463, %fd1462, 0d400C000000000000;
	mul.f64 	%fd1464, %fd280, %fd1463;
	mul.f64 	%fd1465, %fd254, %fd1464;
	fma.rn.f64 	%fd1466, %fd238, %fd1460, %fd1465;
	mul.f64 	%fd1467, %fd6, %fd2032;
	mul.f64 	%fd1468, %fd1467, 0dBFF8000000000000;
	mul.f64 	%fd1469, %fd1468, 0dC004000000000000;
	mul.f64 	%fd1470, %fd294, %fd1469;
	fma.rn.f64 	%fd1471, %fd254, %fd1470, %fd1466;
	mul.f64 	%fd1472, %fd209, %fd230;
	mul.f64 	%fd1473, %fd1462, 0dBFF8000000000000;
	mul.f64 	%fd1474, %fd247, %fd1473;
	mul.f64 	%fd1475, %fd287, %fd1474;
	fma.rn.f64 	%fd1476, %fd1472, %fd274, %fd1475;
	mul.f64 	%fd1477, %fd1468, 0dBFF8000000000000;
	mul.f64 	%fd1478, %fd261, %fd1477;
	fma.rn.f64 	%fd1479, %fd287, %fd1478, %fd1476;
	mul.f64 	%fd1480, %fd210, %fd230;
	mul.f64 	%fd1481, %fd1461, 0dC00C000000000000;
	mul.f64 	%fd1482, %fd1481, 0d400C000000000000;
	mul.f64 	%fd1483, %fd247, %fd1482;
	mul.f64 	%fd1484, %fd287, %fd1483;
	fma.rn.f64 	%fd1485, %fd1480, %fd274, %fd1484;
	mul.f64 	%fd1486, %fd1467, 0dC004000000000000;
	mul.f64 	%fd1487, %fd1486, 0d4004000000000000;
	mul.f64 	%fd1488, %fd261, %fd1487;
	fma.rn.f64 	%fd1489, %fd287, %fd1488, %fd1485;
	mul.f64 	%fd1490, %fd211, %fd268;
	mul.f64 	%fd1491, %fd1481, 0dBFF8000000000000;
	mul.f64 	%fd1492, %fd280, %fd1491;
	mul.f64 	%fd1493, %fd254, %fd1492;
	fma.rn.f64 	%fd1494, %fd238, %fd1490, %fd1493;
	mul.f64 	%fd1495, %fd1486, 0d3FF8000000000000;
	mul.f64 	%fd1496, %fd294, %fd1495;
	fma.rn.f64 	%fd1497, %fd254, %fd1496, %fd1494;
	fma.rn.f64 	%fd1498, %fd212, 0d3F747AE147AE147B, %fd1967;
	fma.rn.f64 	%fd1499, %fd213, 0d3F747AE147AE147B, %fd1966;
	mul.f64 	%fd1500, %fd1499, %fd1479;
	fma.rn.f64 	%fd306, %fd1498, %fd1471, %fd1500;
	mul.f64 	%fd1501, %fd1499, %fd1497;
	fma.rn.f64 	%fd307, %fd1498, %fd1489, %fd1501;
	fma.rn.f64 	%fd308, %fd262, 0d3F847AE147AE147B, %fd1969;
	cvt.rn.f64.u32 	%fd1502, %r9;
	fma.rn.f64 	%fd309, %fd1502, 0d3F847AE147AE147B, 0d3F847AE147AE147B;
	div.rn.f64 	%fd1503, %fd309, %fd1962;
	cvt.rmi.f64.f64 	%fd1504, %fd1503;
	sub.f64 	%fd310, %fd1503, %fd1504;
	mov.f64 	%fd2035, 0d3FF0000000000000;
	@%p198 bra 	$L__BB0_256;
	{
	.reg .b32 %temp; 
	mov.b64 	{%temp, %r509}, %fd309;
	}
	and.b32  	%r510, %r509, 2147483647;
	{
	.reg .b32 %temp; 
	mov.b64 	{%r511, %temp}, %fd309;
	}
	mov.b64 	%fd2033, {%r511, %r510};
	max.u32 	%r512, %r510, %r3;
	setp.lt.u32 	%p216, %r512, 2146435072;
	@%p216 bra 	$L__BB0_244;
	setp.num.f64 	%p225, %fd4, %fd4;
	setp.num.f64 	%p226, %fd2033, %fd2033;
	and.pred  	%p227, %p226, %p225;
	@%p227 bra 	$L__BB0_243;
	ld.param.f64 	%fd1963, [_Z20calculate_mle_kernelPdddd_param_2];
	add.rn.f64 	%fd2034, %fd309, %fd1963;
	bra.uni 	$L__BB0_255;
$L__BB0_243:
	setp.eq.f64 	%p228, %fd2033, 0d7FF0000000000000;
	selp.f64 	%fd2034, 0dFFF8000000000000, %fd309, %p228;
	bra.uni 	$L__BB0_255;
$L__BB0_244:
	setp.eq.f64 	%p217, %fd4, 0d0000000000000000;
	mov.f64 	%fd2034, 0dFFF8000000000000;
	@%p217 bra 	$L__BB0_255;
	setp.ltu.f64 	%p218, %fd2033, %fd4;
	mov.f64 	%fd2034, %fd309;
	@%p218 bra 	$L__BB0_255;
	{
	.reg .b32 %temp; 
	mov.b64 	{%temp, %r513}, %fd2033;
	}
	shr.u32 	%r686, %r513, 20;
	setp.gt.u32 	%p219, %r513, 1048575;
	@%p219 bra 	$L__BB0_248;
	mul.f64 	%fd2033, %fd2033, 0d4350000000000000;
	{
	.reg .b32 %temp; 
	mov.b64 	{%temp, %r514}, %fd2033;
	}
	shr.u32 	%r515, %r514, 20;
	add.s32 	%r516, %r686, %r515;
	add.s32 	%r686, %r516, -54;
$L__BB0_248:
	mov.b64 	%rd254, %fd2033;
	and.b64  	%rd255, %rd254, 4503599627370495;
	or.b64  	%rd337, %rd255, 4503599627370496;
	sub.s32 	%r687, %r686, %r7;
$L__BB0_249:
	setp.lt.u32 	%p220, %r4, 1048576;
	mul.f64 	%fd1506, %fd4, 0d4350000000000000;
	selp.f64 	%fd1507, %fd1506, %fd4, %p220;
	mov.b64 	%rd256, %fd1507;
	and.b64  	%rd257, %rd256, 4503599627370495;
	or.b64  	%rd258, %rd257, 4503599627370496;
	sub.s64 	%rd259, %rd337, %rd258;
	mov.b64 	%fd1508, %rd259;
	{
	.reg .b32 %temp; 
	mov.b64 	{%temp, %r517}, %fd1508;
	}
	setp.lt.s32 	%p221, %r517, 0;
	selp.b64 	%rd58, %rd337, %rd259, %p221;
	shl.b64 	%rd337, %rd58, 1;
	add.s32 	%r177, %r687, -1;
	setp.gt.s32 	%p222, %r687, 0;
	mov.u32 	%r687, %r177;
	@%p222 bra 	$L__BB0_249;
	and.b64  	%rd60, %rd58, 9223372036854775807;
	setp.eq.s64 	%p223, %rd60, 0;
	mov.b64 	%rd338, 0;
	@%p223 bra 	$L__BB0_254;
	mov.b64 	%fd1509, %rd60;
	mul.f64 	%fd1510, %fd1509, 0d4350000000000000;
	{
	.reg .b32 %temp; 
	mov.b64 	{%temp, %r518}, %fd1510;
	}
	shr.u32 	%r519, %r518, 20;
	sub.s32 	%r520, 55, %r519;
	sub.s32 	%r178, %r7, %r520;
	shl.b64 	%rd61, %rd60, %r520;
	setp.gt.s32 	%p224, %r178, 0;
	@%p224 bra 	$L__BB0_253;
	sub.s32 	%r522, 1, %r178;
	shr.u64 	%rd338, %rd61, %r522;
	bra.uni 	$L__BB0_254;
$L__BB0_253:
	add.s32 	%r521, %r178, -1;
	cvt.u64.u32 	%rd261, %r521;
	shl.b64 	%rd262, %rd261, 52;
	add.s64 	%rd338, %rd262, %rd61;
$L__BB0_254:
	mov.b64 	%fd1511, %rd338;
	abs.f64 	%fd2034, %fd1511;
$L__BB0_255:
	setp.le.f64 	%p229, %fd2034, %fd5;
	selp.f64 	%fd2035, 0d3FF0000000000000, 0d0000000000000000, %p229;
$L__BB0_256:
	mul.f64 	%fd320, %fd308, 0d4018000000000000;
	abs.f64 	%fd321, %fd320;
	setp.neu.f64 	%p230, %fd321, 0d7FF0000000000000;
	@%p230 bra 	$L__BB0_258;
	mov.f64 	%fd1517, 0d0000000000000000;
	mul.rn.f64 	%fd2036, %fd320, %fd1517;
	mov.b32 	%r688, 0;
	bra.uni 	$L__BB0_260;
$L__BB0_258:
	mul.f64 	%fd1512, %fd320, 0d3FE45F306DC9C883;
	cvt.rni.s32.f64 	%r688, %fd1512;
	cvt.rn.f64.s32 	%fd1513, %r688;
	fma.rn.f64 	%fd1514, %fd1513, 0dBFF921FB54442D18, %fd320;
	fma.rn.f64 	%fd1515, %fd1513, 0dBC91A62633145C00, %fd1514;
	fma.rn.f64 	%fd2036, %fd1513, 0dB97B839A252049C0, %fd1515;
	setp.ltu.f64 	%p231, %fd321, 0d41E0000000000000;
	@%p231 bra 	$L__BB0_260;
	{ // callseq 30, 0
	.param .b64 param0;
	st.param.f64 	[param0], %fd320;
	.param .align 16 .b8 retval0[16];
	call.uni (retval0), 
	__internal_trig_reduction_slowpathd, 
	(
	param0
	);
	ld.param.f64 	%fd2036, [retval0];
	ld.param.b32 	%r688, [retval0+8];
	} // callseq 30
$L__BB0_260:
	shl.b32 	%r525, %r688, 6;
	cvt.u64.u32 	%rd263, %r525;
	and.b64  	%rd264, %rd263, 64;
	mov.u64 	%rd265, __cudart_sin_cos_coeffs;
	add.s64 	%rd266, %rd265, %rd264;
	mul.rn.f64 	%fd1518, %fd2036, %fd2036;
	and.b32  	%r526, %r688, 1;
	setp.eq.b32 	%p232, %r526, 1;
	selp.f64 	%fd1519, 0dBDA8FF8320FD8164, 0d3DE5DB65F9785EBA, %p232;
	ld.global.nc.v2.f64 	{%fd1520, %fd1521}, [%rd266];
	fma.rn.f64 	%fd1522, %fd1519, %fd1518, %fd1520;
	fma.rn.f64 	%fd1523, %fd1522, %fd1518, %fd1521;
	ld.global.nc.v2.f64 	{%fd1524, %fd1525}, [%rd266+16];
	fma.rn.f64 	%fd1526, %fd1523, %fd1518, %fd1524;
	fma.rn.f64 	%fd1527, %fd1526, %fd1518, %fd1525;
	ld.global.nc.v2.f64 	{%fd1528, %fd1529}, [%rd266+32];
	fma.rn.f64 	%fd1530, %fd1527, %fd1518, %fd1528;
	fma.rn.f64 	%fd1531, %fd1530, %fd1518, %fd1529;
	fma.rn.f64 	%fd1532, %fd1531, %fd2036, %fd2036;
	fma.rn.f64 	%fd1533, %fd1531, %fd1518, 0d3FF0000000000000;
	selp.f64 	%fd1534, %fd1533, %fd1532, %p232;
	and.b32  	%r527, %r688, 2;
	setp.eq.s32 	%p233, %r527, 0;
	mov.f64 	%fd1535, 0d0000000000000000;
	sub.f64 	%fd1536, %fd1535, %fd1534;
	selp.f64 	%fd326, %fd1534, %fd1536, %p233;
	fma.rn.f64 	%fd1537, %fd295, 0d3F847AE147AE147B, %fd1968;
	mul.f64 	%fd327, %fd1537, 0d4008000000000000;
	abs.f64 	%fd328, %fd327;
	setp.neu.f64 	%p234, %fd328, 0d7FF0000000000000;
	@%p234 bra 	$L__BB0_262;
	mov.f64 	%fd1544, 0d0000000000000000;
	mul.rn.f64 	%fd2037, %fd327, %fd1544;
	mov.b32 	%r689, 0;
	bra.uni 	$L__BB0_264;
$L__BB0_262:
	mul.f64 	%fd1539, %fd327, 0d3FE45F306DC9C883;
	cvt.rni.s32.f64 	%r689, %fd1539;
	cvt.rn.f64.s32 	%fd1540, %r689;
	fma.rn.f64 	%fd1541, %fd1540, 0dBFF921FB54442D18, %fd327;
	fma.rn.f64 	%fd1542, %fd1540, 0dBC91A62633145C00, %fd1541;
	fma.rn.f64 	%fd2037, %fd1540, 0dB97B839A252049C0, %fd1542;
	setp.ltu.f64 	%p235, %fd328, 0d41E0000000000000;
	@%p235 bra 	$L__BB0_264;
	{ // callseq 31, 0
	.param .b64 param0;
	st.param.f64 	[param0], %fd327;
	.param .align 16 .b8 retval0[16];
	call.uni (retval0), 
	__internal_trig_reduction_slowpathd, 
	(
	param0
	);
	ld.param.f64 	%fd2037, [retval0];
	ld.param.b32 	%r689, [retval0+8];
	} // callseq 31
$L__BB0_264:
	ld.param.f64 	%fd1951, [_Z20calculate_mle_kernelPdddd_param_1];
	shl.b32 	%r530, %r689, 6;
	cvt.u64.u32 	%rd267, %r530;
	and.b64  	%rd268, %rd267, 64;
	mov.u64 	%rd269, __cudart_sin_cos_coeffs;
	add.s64 	%rd270, %rd269, %rd268;
	mul.rn.f64 	%fd1545, %fd2037, %fd2037;
	and.b32  	%r531, %r689, 1;
	setp.eq.b32 	%p236, %r531, 1;
	selp.f64 	%fd1546, 0dBDA8FF8320FD8164, 0d3DE5DB65F9785EBA, %p236;
	ld.global.nc.v2.f64 	{%fd1547, %fd1548}, [%rd270];
	fma.rn.f64 	%fd1549, %fd1546, %fd1545, %fd1547;
	fma.rn.f64 	%fd1550, %fd1549, %fd1545, %fd1548;
	ld.global.nc.v2.f64 	{%fd1551, %fd1552}, [%rd270+16];
	fma.rn.f64 	%fd1553, %fd1550, %fd1545, %fd1551;
	fma.rn.f64 	%fd1554, %fd1553, %fd1545, %fd1552;
	ld.global.nc.v2.f64 	{%fd1555, %fd1556}, [%rd270+32];
	fma.rn.f64 	%fd1557, %fd1554, %fd1545, %fd1555;
	fma.rn.f64 	%fd1558, %fd1557, %fd1545, %fd1556;
	fma.rn.f64 	%fd1559, %fd1558, %fd2037, %fd2037;
	fma.rn.f64 	%fd1560, %fd1558, %fd1545, 0d3FF0000000000000;
	selp.f64 	%fd1561, %fd1560, %fd1559, %p236;
	and.b32  	%r532, %r689, 2;
	setp.eq.s32 	%p237, %r532, 0;
	mov.f64 	%fd1562, 0d0000000000000000;
	sub.f64 	%fd1563, %fd1562, %fd1561;
	selp.f64 	%fd334, %fd1561, %fd1563, %p237;
	mul.f64 	%fd335, %fd1951, %fd2035;
	fma.rn.f64 	%fd1564, %fd262, 0d3F847AE147AE147B, %fd1969;
	mul.f64 	%fd1565, %fd1564, 0dC00C000000000000;
	abs.f64 	%fd336, %fd1565;
	setp.neu.f64 	%p238, %fd336, 0d7FF0000000000000;
	@%p238 bra 	$L__BB0_266;
	mov.f64 	%fd1577, 0d0000000000000000;
	mul.rn.f64 	%fd2039, %fd1565, %fd1577;
	mov.b32 	%r691, 1;
	bra.uni 	$L__BB0_269;
$L__BB0_266:
	mul.f64 	%fd1568, %fd1565, 0d3FE45F306DC9C883;
	cvt.rni.s32.f64 	%r690, %fd1568;
	cvt.rn.f64.s32 	%fd1569, %r690;
	fma.rn.f64 	%fd1570, %fd1569, 0dBFF921FB54442D18, %fd1565;
	fma.rn.f64 	%fd1571, %fd1569, 0dBC91A62633145C00, %fd1570;
	fma.rn.f64 	%fd2039, %fd1569, 0dB97B839A252049C0, %fd1571;
	setp.ltu.f64 	%p239, %fd336, 0d41E0000000000000;
	@%p239 bra 	$L__BB0_268;
	fma.rn.f64 	%fd1572, %fd262, 0d3F847AE147AE147B, %fd1969;
	mul.f64 	%fd1573, %fd1572, 0dC00C000000000000;
	{ // callseq 32, 0
	.param .b64 param0;
	st.param.f64 	[param0], %fd1573;
	.param .align 16 .b8 retval0[16];
	call.uni (retval0), 
	__internal_trig_reduction_slowpathd, 
	(
	param0
	);
	ld.param.f64 	%fd2039, [retval0];
	ld.param.b32 	%r690, [retval0+8];
	} // callseq 32
$L__BB0_268:
	add.s32 	%r691, %r690, 1;
$L__BB0_269:
	shl.b32 	%r535, %r691, 6;
	cvt.u64.u32 	%rd271, %r535;
	and.b64  	%rd272, %rd271, 64;
	mov.u64 	%rd273, __cudart_sin_cos_coeffs;
	add.s64 	%rd274, %rd273, %rd272;
	mul.rn.f64 	%fd1578, %fd2039, %fd2039;
	and.b32  	%r536, %r691, 1;
	setp.eq.b32 	%p240, %r536, 1;
	selp.f64 	%fd1579, 0dBDA8FF8320FD8164, 0d3DE5DB65F9785EBA, %p240;
	ld.global.nc.v2.f64 	{%fd1580, %fd1581}, [%rd274];
	fma.rn.f64 	%fd1582, %fd1579, %fd1578, %fd1580;
	fma.rn.f64 	%fd1583, %fd1582, %fd1578, %fd1581;
	ld.global.nc.v2.f64 	{%fd1584, %fd1585}, [%rd274+16];
	fma.rn.f64 	%fd1586, %fd1583, %fd1578, %fd1584;
	fma.rn.f64 	%fd1587, %fd1586, %fd1578, %fd1585;
	ld.global.nc.v2.f64 	{%fd1588, %fd1589}, [%rd274+32];
	fma.rn.f64 	%fd1590, %fd1587, %fd1578, %fd1588;
	fma.rn.f64 	%fd1591, %fd1590, %fd1578, %fd1589;
	fma.rn.f64 	%fd1592, %fd1591, %fd2039, %fd2039;
	fma.rn.f64 	%fd1593, %fd1591, %fd1578, 0d3FF0000000000000;
	selp.f64 	%fd1594, %fd1593, %fd1592, %p240;
	and.b32  	%r537, %r691, 2;
	setp.eq.s32 	%p241, %r537, 0;
	mov.f64 	%fd1595, 0d0000000000000000;
	sub.f64 	%fd1596, %fd1595, %fd1594;
	selp.f64 	%fd342, %fd1594, %fd1596, %p241;
	cvt.rn.f64.u32 	%fd1597, %r9;
	fma.rn.f64 	%fd1598, %fd1597, 0d3F847AE147AE147B, 0d3F847AE147AE147B;
	fma.rn.f64 	%fd1599, %fd295, 0d3F847AE147AE147B, %fd1968;
	fma.rn.f64 	%fd1600, %fd1598, 0dBFDE76C8B4395810, %fd1599;
	mul.f64 	%fd343, %fd1600, 0dBFF8000000000000;
	abs.f64 	%fd344, %fd343;
	setp.neu.f64 	%p242, %fd344, 0d7FF0000000000000;
	@%p242 bra 	$L__BB0_271;
	mov.f64 	%fd1606, 0d0000000000000000;
	mul.rn.f64 	%fd2040, %fd343, %fd1606;
	mov.b32 	%r692, 0;
	bra.uni 	$L__BB0_273;
$L__BB0_271:
	mul.f64 	%fd1601, %fd343, 0d3FE45F306DC9C883;
	cvt.rni.s32.f64 	%r692, %fd1601;
	cvt.rn.f64.s32 	%fd1602, %r692;
	fma.rn.f64 	%fd1603, %fd1602, 0dBFF921FB54442D18, %fd343;
	fma.rn.f64 	%fd1604, %fd1602, 0dBC91A62633145C00, %fd1603;
	fma.rn.f64 	%fd2040, %fd1602, 0dB97B839A252049C0, %fd1604;
	setp.ltu.f64 	%p243, %fd344, 0d41E0000000000000;
	@%p243 bra 	$L__BB0_273;
	{ // callseq 33, 0
	.param .b64 param0;
	st.param.f64 	[param0], %fd343;
	.param .align 16 .b8 retval0[16];
	call.uni (retval0), 
	__internal_trig_reduction_slowpathd, 
	(
	param0
	);
	ld.param.f64 	%fd2040, [retval0];
	ld.param.b32 	%r692, [retval0+8];
	} // callseq 33
$L__BB0_273:
	shl.b32 	%r540, %r692, 6;
	cvt.u64.u32 	%rd275, %r540;
	and.b64  	%rd276, %rd275, 64;
	mov.u64 	%rd277, __cudart_sin_cos_coeffs;
	add.s64 	%rd278, %rd277, %rd276;
	mul.rn.f64 	%fd1607, %fd2040, %fd2040;
	and.b32  	%r541, %r692, 1;
	setp.eq.b32 	%p244, %r541, 1;
	selp.f64 	%fd1608, 0dBDA8FF8320FD8164, 0d3DE5DB65F9785EBA, %p244;
	ld.global.nc.v2.f64 	{%fd1609, %fd1610}, [%rd278];
	fma.rn.f64 	%fd1611, %fd1608, %fd1607, %fd1609;
	fma.rn.f64 	%fd1612, %fd1611, %fd1607, %fd1610;
	ld.global.nc.v2.f64 	{%fd1613, %fd1614}, [%rd278+16];
	fma.rn.f64 	%fd1615, %fd1612, %fd1607, %fd1613;
	fma.rn.f64 	%fd1616, %fd1615, %fd1607, %fd1614;
	ld.global.nc.v2.f64 	{%fd1617, %fd1618}, [%rd278+32];
	fma.rn.f64 	%fd1619, %fd1616, %fd1607, %fd1617;
	fma.rn.f64 	%fd1620, %fd1619, %fd1607, %fd1618;
	fma.rn.f64 	%fd1621, %fd1620, %fd2040, %fd2040;
	fma.rn.f64 	%fd1622, %fd1620, %fd1607, 0d3FF0000000000000;
	selp.f64 	%fd1623, %fd1622, %fd1621, %p244;
	and.b32  	%r542, %r692, 2;
	setp.eq.s32 	%p245, %r542, 0;
	mov.f64 	%fd1624, 0d0000000000000000;
	sub.f64 	%fd1625, %fd1624, %fd1623;
	selp.f64 	%fd349, %fd1623, %fd1625, %p245;
	mul.f64 	%fd350, %fd6, %fd2035;
	fma.rn.f64 	%fd1626, %fd262, 0d3F847AE147AE147B, %fd1969;
	mul.f64 	%fd1627, %fd1626, 0dC004000000000000;
	abs.f64 	%fd351, %fd1627;
	setp.neu.f64 	%p246, %fd351, 0d7FF0000000000000;
	@%p246 bra 	$L__BB0_275;
	fma.rn.f64 	%fd1637, %fd262, 0d3F847AE147AE147B, %fd1969;
	mul.f64 	%fd1638, %fd1637, 0dC004000000000000;
	mov.f64 	%fd1639, 0d0000000000000000;
	mul.rn.f64 	%fd2041, %fd1638, %fd1639;
	mov.b32 	%r693, 0;
	bra.uni 	$L__BB0_277;
$L__BB0_275:
	fma.rn.f64 	%fd1628, %fd262, 0d3F847AE147AE147B, %fd1969;
	mul.f64 	%fd1629, %fd1628, 0dC004000000000000;
	mul.f64 	%fd1630, %fd1629, 0d3FE45F306DC9C883;
	cvt.rni.s32.f64 	%r693, %fd1630;
	cvt.rn.f64.s32 	%fd1631, %r693;
	fma.rn.f64 	%fd1632, %fd1631, 0dBFF921FB54442D18, %fd1629;
	fma.rn.f64 	%fd1633, %fd1631, 0dBC91A62633145C00, %fd1632;
	fma.rn.f64 	%fd2041, %fd1631, 0dB97B839A252049C0, %fd1633;
	setp.ltu.f64 	%p247, %fd351, 0d41E0000000000000;
	@%p247 bra 	$L__BB0_277;
	fma.rn.f64 	%fd1634, %fd262, 0d3F847AE147AE147B, %fd1969;
	mul.f64 	%fd1635, %fd1634, 0dC004000000000000;
	{ // callseq 34, 0
	.param .b64 param0;
	st.param.f64 	[param0], %fd1635;
	.param .align 16 .b8 retval0[16];
	call.uni (retval0), 
	__internal_trig_reduction_slowpathd, 
	(
	param0
	);
	ld.param.f64 	%fd2041, [retval0];
	ld.param.b32 	%r693, [retval0+8];
	} // callseq 34
$L__BB0_277:
	shl.b32 	%r545, %r693, 6;
	cvt.u64.u32 	%rd279, %r545;
	and.b64  	%rd280, %rd279, 64;
	mov.u64 	%rd281, __cudart_sin_cos_coeffs;
	add.s64 	%rd282, %rd281, %rd280;
	mul.rn.f64 	%fd1640, %fd2041, %fd2041;
	and.b32  	%r546, %r693, 1;
	setp.eq.b32 	%p249, %r546, 1;
	selp.f64 	%fd1641, 0dBDA8FF8320FD8164, 0d3DE5DB65F9785EBA, %p249;
	ld.global.nc.v2.f64 	{%fd1642, %fd1643}, [%rd282];
	fma.rn.f64 	%fd1644, %fd1641, %fd1640, %fd1642;
	fma.rn.f64 	%fd1645, %fd1644, %fd1640, %fd1643;
	ld.global.nc.v2.f64 	{%fd1646, %fd1647}, [%rd282+16];
	fma.rn.f64 	%fd1648, %fd1645, %fd1640, %fd1646;
	fma.rn.f64 	%fd1649, %fd1648, %fd1640, %fd1647;
	ld.global.nc.v2.f64 	{%fd1650, %fd1651}, [%rd282+32];
	fma.rn.f64 	%fd1652, %fd1649, %fd1640, %fd1650;
	fma.rn.f64 	%fd1653, %fd1652, %fd1640, %fd1651;
	fma.rn.f64 	%fd1654, %fd1653, %fd2041, %fd2041;
	fma.rn.f64 	%fd1655, %fd1653, %fd1640, 0d3FF0000000000000;
	selp.f64 	%fd1656, %fd1655, %fd1654, %p249;
	and.b32  	%r547, %r693, 2;
	setp.eq.s32 	%p250, %r547, 0;
	mov.f64 	%fd1657, 0d0000000000000000;
	sub.f64 	%fd1658, %fd1657, %fd1656;
	selp.f64 	%fd356, %fd1656, %fd1658, %p250;
	@%p230 bra 	$L__BB0_279;
	fma.rn.f64 	%fd1668, %fd262, 0d3F847AE147AE147B, %fd1969;
	mul.f64 	%fd1669, %fd1668, 0d4018000000000000;
	mov.f64 	%fd1670, 0d0000000000000000;
	mul.rn.f64 	%fd2043, %fd1669, %fd1670;
	mov.b32 	%r695, 1;
	bra.uni 	$L__BB0_282;
$L__BB0_279:
	fma.rn.f64 	%fd1659, %fd262, 0d3F847AE147AE147B, %fd1969;
	mul.f64 	%fd1660, %fd1659, 0d4018000000000000;
	mul.f64 	%fd1661, %fd1660, 0d3FE45F306DC9C883;
	cvt.rni.s32.f64 	%r694, %fd1661;
	cvt.rn.f64.s32 	%fd1662, %r694;
	fma.rn.f64 	%fd1663, %fd1662, 0dBFF921FB54442D18, %fd1660;
	fma.rn.f64 	%fd1664, %fd1662, 0dBC91A62633145C00, %fd1663;
	fma.rn.f64 	%fd2043, %fd1662, 0dB97B839A252049C0, %fd1664;
	setp.ltu.f64 	%p251, %fd321, 0d41E0000000000000;
	@%p251 bra 	$L__BB0_281;
	fma.rn.f64 	%fd1665, %fd262, 0d3F847AE147AE147B, %fd1969;
	mul.f64 	%fd1666, %fd1665, 0d4018000000000000;
	{ // callseq 35, 0
	.param .b64 param0;
	st.param.f64 	[param0], %fd1666;
	.param .align 16 .b8 retval0[16];
	call.uni (retval0), 
	__internal_trig_reduction_slowpathd, 
	(
	param0
	);
	ld.param.f64 	%fd2043, [retval0];
	ld.param.b32 	%r694, [retval0+8];
	} // callseq 35
$L__BB0_281:
	add.s32 	%r695, %r694, 1;
$L__BB0_282:
	shl.b32 	%r550, %r695, 6;
	cvt.u64.u32 	%rd283, %r550;
	and.b64  	%rd284, %rd283, 64;
	mov.u64 	%rd285, __cudart_sin_cos_coeffs;
	add.s64 	%rd286, %rd285, %rd284;
	mul.rn.f64 	%fd1671, %fd2043, %fd2043;
	and.b32  	%r551, %r695, 1;
	setp.eq.b32 	%p253, %r551, 1;
	selp.f64 	%fd1672, 0dBDA8FF8320FD8164, 0d3DE5DB65F9785EBA, %p253;
	ld.global.nc.v2.f64 	{%fd1673, %fd1674}, [%rd286];
	fma.rn.f64 	%fd1675, %fd1672, %fd1671, %fd1673;
	fma.rn.f64 	%fd1676, %fd1675, %fd1671, %fd1674;
	ld.global.nc.v2.f64 	{%fd1677, %fd1678}, [%rd286+16];
	fma.rn.f64 	%fd1679, %fd1676, %fd1671, %fd1677;
	fma.rn.f64 	%fd1680, %fd1679, %fd1671, %fd1678;
	ld.global.nc.v2.f64 	{%fd1681, %fd1682}, [%rd286+32];
	fma.rn.f64 	%fd1683, %fd1680, %fd1671, %fd1681;
	fma.rn.f64 	%fd1684, %fd1683, %fd1671, %fd1682;
	fma.rn.f64 	%fd1685, %fd1684, %fd2043, %fd2043;
	fma.rn.f64 	%fd1686, %fd1684, %fd1671, 0d3FF0000000000000;
	selp.f64 	%fd1687, %fd1686, %fd1685, %p253;
	and.b32  	%r552, %r695, 2;
	setp.eq.s32 	%p254, %r552, 0;
	mov.f64 	%fd1688, 0d0000000000000000;
	sub.f64 	%fd1689, %fd1688, %fd1687;
	selp.f64 	%fd362, %fd1687, %fd1689, %p254;
	@%p234 bra 	$L__BB0_284;
	fma.rn.f64 	%fd1699, %fd295, 0d3F847AE147AE147B, %fd1968;
	mul.f64 	%fd1700, %fd1699, 0d4008000000000000;
	mov.f64 	%fd1701, 0d0000000000000000;
	mul.rn.f64 	%fd2045, %fd1700, %fd1701;
	mov.b32 	%r697, 1;
	bra.uni 	$L__BB0_287;
$L__BB0_284:
	fma.rn.f64 	%fd1690, %fd295, 0d3F847AE147AE147B, %fd1968;
	mul.f64 	%fd1691, %fd1690, 0d4008000000000000;
	mul.f64 	%fd1692, %fd1691, 0d3FE45F306DC9C883;
	cvt.rni.s32.f64 	%r696, %fd1692;
	cvt.rn.f64.s32 	%fd1693, %r696;
	fma.rn.f64 	%fd1694, %fd1693, 0dBFF921FB54442D18, %fd1691;
	fma.rn.f64 	%fd1695, %fd1693, 0dBC91A62633145C00, %fd1694;
	fma.rn.f64 	%fd2045, %fd1693, 0dB97B839A252049C0, %fd1695;
	setp.ltu.f64 	%p255, %fd328, 0d41E0000000000000;
	@%p255 bra 	$L__BB0_286;
	fma.rn.f64 	%fd1696, %fd295, 0d3F847AE147AE147B, %fd1968;
	mul.f64 	%fd1697, %fd1696, 0d4008000000000000;
	{ // callseq 36, 0
	.param .b64 param0;
	st.param.f64 	[param0], %fd1697;
	.param .align 16 .b8 retval0[16];
	call.uni (retval0), 
	__internal_trig_reduction_slowpathd, 
	(
	param0
	);
	ld.param.f64 	%fd2045, [retval0];
	ld.param.b32 	%r696, [retval0+8];
	} // callseq 36
$L__BB0_286:
	add.s32 	%r697, %r696, 1;
$L__BB0_287:
	shl.b32 	%r555, %r697, 6;
	cvt.u64.u32 	%rd287, %r555;
	and.b64  	%rd288, %rd287, 64;
	mov.u64 	%rd289, __cudart_sin_cos_coeffs;
	add.s64 	%rd290, %rd289, %rd288;
	mul.rn.f64 	%fd1702, %fd2045, %fd2045;
	and.b32  	%r556, %r697, 1;
	setp.eq.b32 	%p257, %r556, 1;
	selp.f64 	%fd1703, 0dBDA8FF8320FD8164, 0d3DE5DB65F9785EBA, %p257;
	ld.global.nc.v2.f64 	{%fd1704, %fd1705}, [%rd290];
	fma.rn.f64 	%fd1706, %fd1703, %fd1702, %fd1704;
	fma.rn.f64 	%fd1707, %fd1706, %fd1702, %fd1705;
	ld.global.nc.v2.f64 	{%fd1708, %fd1709}, [%rd290+16];
	fma.rn.f64 	%fd1710, %fd1707, %fd1702, %fd1708;
	fma.rn.f64 	%fd1711, %fd1710, %fd1702, %fd1709;
	ld.global.nc.v2.f64 	{%fd1712, %fd1713}, [%rd290+32];
	fma.rn.f64 	%fd1714, %fd1711, %fd1702, %fd1712;
	fma.rn.f64 	%fd1715, %fd1714, %fd1702, %fd1713;
	fma.rn.f64 	%fd1716, %fd1715, %fd2045, %fd2045;
	fma.rn.f64 	%fd1717, %fd1715, %fd1702, 0d3FF0000000000000;
	selp.f64 	%fd1718, %fd1717, %fd1716, %p257;
	and.b32  	%r557, %r697, 2;
	setp.eq.s32 	%p258, %r557, 0;
	mov.f64 	%fd1719, 0d0000000000000000;
	sub.f64 	%fd1720, %fd1719, %fd1718;
	selp.f64 	%fd368, %fd1718, %fd1720, %p258;
	@%p238 bra 	$L__BB0_289;
	fma.rn.f64 	%fd1730, %fd262, 0d3F847AE147AE147B, %fd1969;
	mul.f64 	%fd1731, %fd1730, 0dC00C000000000000;
	mov.f64 	%fd1732, 0d0000000000000000;
	mul.rn.f64 	%fd2046, %fd1731, %fd1732;
	mov.b32 	%r698, 0;
	bra.uni 	$L__BB0_291;
$L__BB0_289:
	fma.rn.f64 	%fd1721, %fd262, 0d3F847AE147AE147B, %fd1969;
	mul.f64 	%fd1722, %fd1721, 0dC00C000000000000;
	mul.f64 	%fd1723, %fd1722, 0d3FE45F306DC9C883;
	cvt.rni.s32.f64 	%r698, %fd1723;
	cvt.rn.f64.s32 	%fd1724, %r698;
	fma.rn.f64 	%fd1725, %fd1724, 0dBFF921FB54442D18, %fd1722;
	fma.rn.f64 	%fd1726, %fd1724, 0dBC91A62633145C00, %fd1725;
	fma.rn.f64 	%fd2046, %fd1724, 0dB97B839A252049C0, %fd1726;
	setp.ltu.f64 	%p259, %fd336, 0d41E0000000000000;
	@%p259 bra 	$L__BB0_291;
	fma.rn.f64 	%fd1727, %fd262, 0d3F847AE147AE147B, %fd1969;
	mul.f64 	%fd1728, %fd1727, 0dC00C000000000000;
	{ // callseq 37, 0
	.param .b64 param0;
	st.param.f64 	[param0], %fd1728;
	.param .align 16 .b8 retval0[16];
	call.uni (retval0), 
	__internal_trig_reduction_slowpathd, 
	(
	param0
	);
	ld.param.f64 	%fd2046, [retval0];
	ld.param.b32 	%r698, [retval0+8];
	} // callseq 37
$L__BB0_291:
	shl.b32 	%r560, %r698, 6;
	cvt.u64.u32 	%rd291, %r560;
	and.b64  	%rd292, %rd291, 64;
	mov.u64 	%rd293, __cudart_sin_cos_coeffs;
	add.s64 	%rd294, %rd293, %rd292;
	mul.rn.f64 	%fd1733, %fd2046, %fd2046;
	and.b32  	%r561, %r698, 1;
	setp.eq.b32 	%p261, %r561, 1;
	selp.f64 	%fd1734, 0dBDA8FF8320FD8164, 0d3DE5DB65F9785EBA, %p261;
	ld.global.nc.v2.f64 	{%fd1735, %fd1736}, [%rd294];
	fma.rn.f64 	%fd1737, %fd1734, %fd1733, %fd1735;
	fma.rn.f64 	%fd1738, %fd1737, %fd1733, %fd1736;
	ld.global.nc.v2.f64 	{%fd1739, %fd1740}, [%rd294+16];
	fma.rn.f64 	%fd1741, %fd1738, %fd1733, %fd1739;
	fma.rn.f64 	%fd1742, %fd1741, %fd1733, %fd1740;
	ld.global.nc.v2.f64 	{%fd1743, %fd1744}, [%rd294+32];
	fma.rn.f64 	%fd1745, %fd1742, %fd1733, %fd1743;
	fma.rn.f64 	%fd1746, %fd1745, %fd1733, %fd1744;
	fma.rn.f64 	%fd1747, %fd1746, %fd2046, %fd2046;
	fma.rn.f64 	%fd1748, %fd1746, %fd1733, 0d3FF0000000000000;
	selp.f64 	%fd1749, %fd1748, %fd1747, %p261;
	and.b32  	%r562, %r698, 2;
	setp.eq.s32 	%p262, %r562, 0;
	mov.f64 	%fd1750, 0d0000000000000000;
	sub.f64 	%fd1751, %fd1750, %fd1749;
	selp.f64 	%fd373, %fd1749, %fd1751, %p262;
	@%p242 bra 	$L__BB0_293;
	mov.f64 	%fd1757, 0d0000000000000000;
	mul.rn.f64 	%fd2048, %fd343, %fd1757;
	mov.b32 	%r700, 1;
	bra.uni 	$L__BB0_296;
$L__BB0_293:
	mul.f64 	%fd1752, %fd343, 0d3FE45F306DC9C883;
	cvt.rni.s32.f64 	%r699, %fd1752;
	cvt.rn.f64.s32 	%fd1753, %r699;
	fma.rn.f64 	%fd1754, %fd1753, 0dBFF921FB54442D18, %fd343;
	fma.rn.f64 	%fd1755, %fd1753, 0dBC91A62633145C00, %fd1754;
	fma.rn.f64 	%fd2048, %fd1753, 0dB97B839A252049C0, %fd1755;
	setp.ltu.f64 	%p263, %fd344, 0d41E0000000000000;
	@%p263 bra 	$L__BB0_295;
	{ // callseq 38, 0
	.param .b64 param0;
	st.param.f64 	[param0], %fd343;
	.param .align 16 .b8 retval0[16];
	call.uni (retval0), 
	__internal_trig_reduction_slowpathd, 
	(
	param0
	);
	ld.param.f64 	%fd2048, [retval0];
	ld.param.b32 	%r699, [retval0+8];
	} // callseq 38
$L__BB0_295:
	add.s32 	%r700, %r699, 1;
$L__BB0_296:
	shl.b32 	%r565, %r700, 6;
	cvt.u64.u32 	%rd295, %r565;
	and.b64  	%rd296, %rd295, 64;
	mov.u64 	%rd297, __cudart_sin_cos_coeffs;
	add.s64 	%rd298, %rd297, %rd296;
	mul.rn.f64 	%fd1758, %fd2048, %fd2048;
	and.b32  	%r566, %r700, 1;
	setp.eq.b32 	%p265, %r566, 1;
	selp.f64 	%fd1759, 0dBDA8FF8320FD8164, 0d3DE5DB65F9785EBA, %p265;
	ld.global.nc.v2.f64 	{%fd1760, %fd1761}, [%rd298];
	fma.rn.f64 	%fd1762, %fd1759, %fd1758, %fd1760;
	fma.rn.f64 	%fd1763, %fd1762, %fd1758, %fd1761;
	ld.global.nc.v2.f64 	{%fd1764, %fd1765}, [%rd298+16];
	fma.rn.f64 	%fd1766, %fd1763, %fd1758, %fd1764;
	fma.rn.f64 	%fd1767, %fd1766, %fd1758, %fd1765;
	ld.global.nc.v2.f64 	{%fd1768, %fd1769}, [%rd298+32];
	fma.rn.f64 	%fd1770, %fd1767, %fd1758, %fd1768;
	fma.rn.f64 	%fd1771, %fd1770, %fd1758, %fd1769;
	fma.rn.f64 	%fd1772, %fd1771, %fd2048, %fd2048;
	fma.rn.f64 	%fd1773, %fd1771, %fd1758, 0d3FF0000000000000;
	selp.f64 	%fd1774, %fd1773, %fd1772, %p265;
	and.b32  	%r567, %r700, 2;
	setp.eq.s32 	%p266, %r567, 0;
	mov.f64 	%fd1775, 0d0000000000000000;
	sub.f64 	%fd1776, %fd1775, %fd1774;
	selp.f64 	%fd379, %fd1774, %fd1776, %p266;
	mul.f64 	%fd1777, %fd335, 0d400C000000000000;
	mul.f64 	%fd1778, %fd1777, %fd373;
	mul.f64 	%fd1779, %fd1778, %fd379;
	mul.f64 	%fd1780, %fd310, 0d4018000000000000;
	mul.f64 	%fd1781, %fd1780, %fd362;
	fma.rn.f64 	%fd380, %fd1781, %fd368, %fd1779;
	@%p246 bra 	$L__BB0_298;
	fma.rn.f64 	%fd1791, %fd262, 0d3F847AE147AE147B, %fd1969;
	mul.f64 	%fd1792, %fd1791, 0dC004000000000000;
	mov.f64 	%fd1793, 0d0000000000000000;
	mul.rn.f64 	%fd2050, %fd1792, %fd1793;
	mov.b32 	%r702, 1;
	bra.uni 	$L__BB0_301;
$L__BB0_298:
	fma.rn.f64 	%fd1782, %fd262, 0d3F847AE147AE147B, %fd1969;
	mul.f64 	%fd1783, %fd1782, 0dC004000000000000;
	mul.f64 	%fd1784, %fd1783, 0d3FE45F306DC9C883;
	cvt.rni.s32.f64 	%r701, %fd1784;
	cvt.rn.f64.s32 	%fd1785, %r701;
	fma.rn.f64 	%fd1786, %fd1785, 0dBFF921FB54442D18, %fd1783;
	fma.rn.f64 	%fd1787, %fd1785, 0dBC91A62633145C00, %fd1786;
	fma.rn.f64 	%fd2050, %fd1785, 0dB97B839A252049C0, %fd1787;
	setp.ltu.f64 	%p267, %fd351, 0d41E0000000000000;
	@%p267 bra 	$L__BB0_300;
	fma.rn.f64 	%fd1788, %fd262, 0d3F847AE147AE147B, %fd1969;
	mul.f64 	%fd1789, %fd1788, 0dC004000000000000;
	{ // callseq 39, 0
	.param .b64 param0;
	st.param.f64 	[param0], %fd1789;
	.param .align 16 .b8 retval0[16];
	call.uni (retval0), 
	__internal_trig_reduction_slowpathd, 
	(
	param0
	);
	ld.param.f64 	%fd2050, [retval0];
	ld.param.b32 	%r701, [retval0+8];
	} // callseq 39
$L__BB0_300:
	add.s32 	%r702, %r701, 1;
$L__BB0_301:
	setp.lt.f64 	%p268, %fd3, 0d3E112E0BE826D695;
	shl.b32 	%r570, %r702, 6;
	cvt.u64.u32 	%rd299, %r570;
	and.b64  	%rd300, %rd299, 64;
	mov.u64 	%rd301, __cudart_sin_cos_coeffs;
	add.s64 	%rd302, %rd301, %rd300;
	mul.rn.f64 	%fd1795, %fd2050, %fd2050;
	and.b32  	%r571, %r702, 1;
	setp.eq.b32 	%p269, %r571, 1;
	selp.f64 	%fd1796, 0dBDA8FF8320FD8164, 0d3DE5DB65F9785EBA, %p269;
	ld.global.nc.v2.f64 	{%fd1797, %fd1798}, [%rd302];
	fma.rn.f64 	%fd1799, %fd1796, %fd1795, %fd1797;
	fma.rn.f64 	%fd1800, %fd1799, %fd1795, %fd1798;
	ld.global.nc.v2.f64 	{%fd1801, %fd1802}, [%rd302+16];
	fma.rn.f64 	%fd1803, %fd1800, %fd1795, %fd1801;
	fma.rn.f64 	%fd1804, %fd1803, %fd1795, %fd1802;
	ld.global.nc.v2.f64 	{%fd1805, %fd1806}, [%rd302+32];
	fma.rn.f64 	%fd1807, %fd1804, %fd1795, %fd1805;
	fma.rn.f64 	%fd1808, %fd1807, %fd1795, %fd1806;
	fma.rn.f64 	%fd1809, %fd1808, %fd2050, %fd2050;
	fma.rn.f64 	%fd1810, %fd1808, %fd1795, 0d3FF0000000000000;
	selp.f64 	%fd1811, %fd1810, %fd1809, %p269;
	and.b32  	%r572, %r702, 2;
	setp.eq.s32 	%p270, %r572, 0;
	mov.f64 	%fd1812, 0d0000000000000000;
	sub.f64 	%fd1813, %fd1812, %fd1811;
	selp.f64 	%fd386, %fd1811, %fd1813, %p270;
	mul.f64 	%fd1814, %fd350, 0dC004000000000000;
	mul.f64 	%fd1815, %fd1814, %fd386;
	fma.rn.f64 	%fd387, %fd379, %fd1815, %fd380;
	mov.f64 	%fd2053, 0d3FF0000000000000;
	@%p268 bra 	$L__BB0_318;
	cvt.rn.f64.u32 	%fd1816, %r9;
	fma.rn.f64 	%fd1817, %fd1816, 0d3F847AE147AE147B, 0d3F847AE147AE147B;
	{
	.reg .b32 %temp; 
	mov.b64 	{%temp, %r574}, %fd1817;
	}
	and.b32  	%r575, %r574, 2147483647;
	{
	.reg .b32 %temp; 
	mov.b64 	{%r576, %temp}, %fd1817;
	}
	mov.b64 	%fd2051, {%r576, %r575};
	max.u32 	%r577, %r575, %r3;
	setp.lt.u32 	%p271, %r577, 2146435072;
	@%p271 bra 	$L__BB0_306;
	setp.num.f64 	%p280, %fd4, %fd4;
	setp.num.f64 	%p281, %fd2051, %fd2051;
	and.pred  	%p282, %p281, %p280;
	@%p282 bra 	$L__BB0_305;
	ld.param.f64 	%fd1964, [_Z20calculate_mle_kernelPdddd_param_2];
	cvt.rn.f64.u32 	%fd1826, %r9;
	fma.rn.f64 	%fd1827, %fd1826, 0d3F847AE147AE147B, 0d3F847AE147AE147B;
	add.rn.f64 	%fd2052, %fd1827, %fd1964;
	bra.uni 	$L__BB0_317;
$L__BB0_305:
	setp.eq.f64 	%p283, %fd2051, 0d7FF0000000000000;
	cvt.rn.f64.u32 	%fd1828, %r9;
	fma.rn.f64 	%fd1829, %fd1828, 0d3F847AE147AE147B, 0d3F847AE147AE147B;
	selp.f64 	%fd2052, 0dFFF8000000000000, %fd1829, %p283;
	bra.uni 	$L__BB0_317;
$L__BB0_306:
	setp.eq.f64 	%p272, %fd4, 0d0000000000000000;
	mov.f64 	%fd2052, 0dFFF8000000000000;
	@%p272 bra 	$L__BB0_317;
	cvt.rn.f64.u32 	%fd1819, %r9;
	fma.rn.f64 	%fd2052, %fd1819, 0d3F847AE147AE147B, 0d3F847AE147AE147B;
	setp.ltu.f64 	%p273, %fd2051, %fd4;
	@%p273 bra 	$L__BB0_317;
	{
	.reg .b32 %temp; 
	mov.b64 	{%temp, %r578}, %fd2051;
	}
	shr.u32 	%r703, %r578, 20;
	setp.gt.u32 	%p274, %r578, 1048575;
	@%p274 bra 	$L__BB0_310;
	mul.f64 	%fd2051, %fd2051, 0d4350000000000000;
	{
	.reg .b32 %temp; 
	mov.b64 	{%temp, %r579}, %fd2051;
	}
	shr.u32 	%r580, %r579, 20;
	add.s32 	%r581, %r703, %r580;
	add.s32 	%r703, %r581, -54;
$L__BB0_310:
	mov.b64 	%rd303, %fd2051;
	and.b64  	%rd304, %rd303, 4503599627370495;
	or.b64  	%rd339, %rd304, 4503599627370496;
	sub.s32 	%r704, %r703, %r7;
$L__BB0_311:
	setp.lt.u32 	%p275, %r4, 1048576;
	mul.f64 	%fd1820, %fd4, 0d4350000000000000;
	selp.f64 	%fd1821, %fd1820, %fd4, %p275;
	mov.b64 	%rd305, %fd1821;
	and.b64  	%rd306, %rd305, 4503599627370495;
	or.b64  	%rd307, %rd306, 4503599627370496;
	sub.s64 	%rd308, %rd339, %rd307;
	mov.b64 	%fd1822, %rd308;
	{
	.reg .b32 %temp; 
	mov.b64 	{%temp, %r582}, %fd1822;
	}
	setp.lt.s32 	%p276, %r582, 0;
	selp.b64 	%rd67, %rd339, %rd308, %p276;
	shl.b64 	%rd339, %rd67, 1;
	add.s32 	%r224, %r704, -1;
	setp.gt.s32 	%p277, %r704, 0;
	mov.u32 	%r704, %r224;
	@%p277 bra 	$L__BB0_311;
	and.b64  	%rd69, %rd67, 9223372036854775807;
	setp.eq.s64 	%p278, %rd69, 0;
	mov.b64 	%rd340, 0;
	@%p278 bra 	$L__BB0_316;
	mov.b64 	%fd1823, %rd69;
	mul.f64 	%fd1824, %fd1823, 0d4350000000000000;
	{
	.reg .b32 %temp; 
	mov.b64 	{%temp, %r583}, %fd1824;
	}
	shr.u32 	%r584, %r583, 20;
	sub.s32 	%r585, 55, %r584;
	sub.s32 	%r225, %r7, %r585;
	shl.b64 	%rd70, %rd69, %r585;
	setp.gt.s32 	%p279, %r225, 0;
	@%p279 bra 	$L__BB0_315;
	sub.s32 	%r587, 1, %r225;
	shr.u64 	%rd340, %rd70, %r587;
	bra.uni 	$L__BB0_316;
$L__BB0_315:
	add.s32 	%r586, %r225, -1;
	cvt.u64.u32 	%rd310, %r586;
	shl.b64 	%rd311, %rd310, 52;
	add.s64 	%rd340, %rd311, %rd70;
$L__BB0_316:
	mov.b64 	%fd1825, %rd340;
	abs.f64 	%fd2052, %fd1825;
$L__BB0_317:
	setp.le.f64 	%p284, %fd2052, %fd5;
	selp.f64 	%fd2053, 0d3FF0000000000000, 0d0000000000000000, %p284;
$L__BB0_318:
	ld.param.f64 	%fd1952, [_Z20calculate_mle_kernelPdddd_param_1];
	mul.f64 	%fd1830, %fd310, 0d4008000000000000;
	mul.f64 	%fd1831, %fd1830, 0d4018000000000000;
	mul.f64 	%fd1832, %fd1831, %fd362;
	mul.f64 	%fd1833, %fd1952, %fd2053;
	mul.f64 	%fd1834, %fd1833, 0dBFF8000000000000;
	mul.f64 	%fd1835, %fd1834, 0d400C000000000000;
	mul.f64 	%fd1836, %fd373, %fd1835;
	mul.f64 	%fd1837, %fd349, %fd1836;
	fma.rn.f64 	%fd1838, %fd334, %fd1832, %fd1837;
	mul.f64 	%fd1839, %fd6, %fd2053;
	mul.f64 	%fd1840, %fd1839, 0dBFF8000000000000;
	mul.f64 	%fd1841, %fd1840, 0dC004000000000000;
	mul.f64 	%fd1842, %fd386, %fd1841;
	fma.rn.f64 	%fd1843, %fd349, %fd1842, %fd1838;
	mul.f64 	%fd1844, %fd1830, 0d4008000000000000;
	mul.f64 	%fd1845, %fd1844, %fd326;
	mul.f64 	%fd1846, %fd1834, 0dBFF8000000000000;
	mul.f64 	%fd1847, %fd342, %fd1846;
	mul.f64 	%fd1848, %fd379, %fd1847;
	fma.rn.f64 	%fd1849, %fd1845, %fd368, %fd1848;
	mul.f64 	%fd1850, %fd1840, 0dBFF8000000000000;
	mul.f64 	%fd1851, %fd356, %fd1850;
	fma.rn.f64 	%fd1852, %fd379, %fd1851, %fd1849;
	mul.f64 	%fd1853, %fd310, 0dC018000000000000;
	mul.f64 	%fd1854, %fd1853, 0d4018000000000000;
	mul.f64 	%fd1855, %fd1854, %fd326;
	mul.f64 	%fd1856, %fd1833, 0dC00C000000000000;
	mul.f64 	%fd1857, %fd1856, 0d400C000000000000;
	mul.f64 	%fd1858, %fd342, %fd1857;
	mul.f64 	%fd1859, %fd379, %fd1858;
	fma.rn.f64 	%fd1860, %fd1855, %fd368, %fd1859;
	mul.f64 	%fd1861, %fd1839, 0dC004000000000000;
	mul.f64 	%fd1862, %fd1861, 0d4004000000000000;
	mul.f64 	%fd1863, %fd356, %fd1862;
	fma.rn.f64 	%fd1864, %fd379, %fd1863, %fd1860;
	mul.f64 	%fd1865, %fd1853, 0d4008000000000000;
	mul.f64 	%fd1866, %fd1865, %fd362;
	mul.f64 	%fd1867, %fd1856, 0dBFF8000000000000;
	mul.f64 	%fd1868, %fd373, %fd1867;
	mul.f64 	%fd1869, %fd349, %fd1868;
	fma.rn.f64 	%fd1870, %fd334, %fd1866, %fd1869;
	mul.f64 	%fd1871, %fd1861, 0d3FF8000000000000;
	mul.f64 	%fd1872, %fd386, %fd1871;
	fma.rn.f64 	%fd1873, %fd349, %fd1872, %fd1870;
	fma.rn.f64 	%fd1874, %fd306, 0d3F847AE147AE147B, %fd1967;
	fma.rn.f64 	%fd1875, %fd307, 0d3F847AE147AE147B, %fd1966;
	mul.f64 	%fd1876, %fd1875, %fd1852;
	fma.rn.f64 	%fd1877, %fd1874, %fd1843, %fd1876;
	mul.f64 	%fd1878, %fd1875, %fd1873;
	fma.rn.f64 	%fd1879, %fd1874, %fd1864, %fd1878;
	fma.rn.f64 	%fd1880, %fd163, 0d4000000000000000, %fd63;
	fma.rn.f64 	%fd1881, %fd262, 0d4000000000000000, %fd1880;
	mul.f64 	%fd1882, %fd335, 0dBFF8000000000000;
	mul.f64 	%fd1883, %fd1882, %fd342;
	mul.f64 	%fd1884, %fd1883, %fd349;
	mul.f64 	%fd1885, %fd1830, %fd326;
	fma.rn.f64 	%fd1886, %fd1885, %fd334, %fd1884;
	mul.f64 	%fd1887, %fd350, 0dBFF8000000000000;
	mul.f64 	%fd1888, %fd1887, %fd356;
	fma.rn.f64 	%fd1889, %fd349, %fd1888, %fd1886;
	add.f64 	%fd1890, %fd1881, %fd1889;
	fma.rn.f64 	%fd1969, %fd1890, 0d3F5B4E81B4E81B4F, %fd1969;
	fma.rn.f64 	%fd1891, %fd197, 0d4000000000000000, %fd98;
	fma.rn.f64 	%fd1892, %fd295, 0d4000000000000000, %fd1891;
	add.f64 	%fd1893, %fd1892, %fd387;
	fma.rn.f64 	%fd399, %fd1893, 0d3F5B4E81B4E81B4F, %fd1968;
	fma.rn.f64 	%fd1894, %fd212, 0d4000000000000000, %fd109;
	fma.rn.f64 	%fd1895, %fd306, 0d4000000000000000, %fd1894;
	add.f64 	%fd1896, %fd1895, %fd1877;
	fma.rn.f64 	%fd1967, %fd1896, 0d3F5B4E81B4E81B4F, %fd1967;
	fma.rn.f64 	%fd1897, %fd213, 0d4000000000000000, %fd110;
	fma.rn.f64 	%fd1898, %fd307, 0d4000000000000000, %fd1897;
	add.f64 	%fd1899, %fd1898, %fd1879;
	fma.rn.f64 	%fd1966, %fd1899, 0d3F5B4E81B4E81B4F, %fd1966;
	{
	.reg .b32 %temp; 
	mov.b64 	{%temp, %r589}, %fd399;
	}
	and.b32  	%r590, %r589, 2147483647;
	{
	.reg .b32 %temp; 
	mov.b64 	{%r591, %temp}, %fd399;
	}
	mov.b64 	%fd2054, {%r591, %r590};
	max.u32 	%r592, %r590, %r5;
	setp.lt.u32 	%p285, %r592, 2146435072;
	@%p285 bra 	$L__BB0_322;
	setp.num.f64 	%p294, %fd7, %fd7;
	setp.num.f64 	%p295, %fd2054, %fd2054;
	and.pred  	%p296, %p295, %p294;
	@%p296 bra 	$L__BB0_321;
	mov.f64 	%fd1907, 0d401921FB54442D18;
	add.rn.f64 	%fd2055, %fd399, %fd1907;
	bra.uni 	$L__BB0_333;
$L__BB0_321:
	setp.eq.f64 	%p297, %fd2054, 0d7FF0000000000000;
	selp.f64 	%fd2055, 0dFFF8000000000000, %fd399, %p297;
	bra.uni 	$L__BB0_333;
$L__BB0_322:
	setp.eq.f64 	%p286, %fd7, 0d0000000000000000;
	mov.f64 	%fd2055, 0dFFF8000000000000;
	@%p286 bra 	$L__BB0_333;
	setp.ltu.f64 	%p287, %fd2054, %fd7;
	mov.f64 	%fd2055, %fd399;
	@%p287 bra 	$L__BB0_333;
	{
	.reg .b32 %temp; 
	mov.b64 	{%temp, %r593}, %fd2054;
	}
	shr.u32 	%r705, %r593, 20;
	setp.gt.u32 	%p288, %r593, 1048575;
	@%p288 bra 	$L__BB0_326;
	mul.f64 	%fd2054, %fd2054, 0d4350000000000000;
	{
	.reg .b32 %temp; 
	mov.b64 	{%temp, %r594}, %fd2054;
	}
	shr.u32 	%r595, %r594, 20;
	add.s32 	%r596, %r705, %r595;
	add.s32 	%r705, %r596, -54;
$L__BB0_326:
	mov.b64 	%rd312, %fd2054;
	and.b64  	%rd313, %rd312, 4503599627370495;
	or.b64  	%rd341, %rd313, 4503599627370496;
	sub.s32 	%r706, %r705, %r8;
$L__BB0_327:
	setp.lt.u32 	%p289, %r6, 1048576;
	mul.f64 	%fd1901, %fd7, 0d4350000000000000;
	selp.f64 	%fd1902, %fd1901, %fd7, %p289;
	mov.b64 	%rd314, %fd1902;
	and.b64  	%rd315, %rd314, 4503599627370495;
	or.b64  	%rd316, %rd315, 4503599627370496;
	sub.s64 	%rd317, %rd341, %rd316;
	mov.b64 	%fd1903, %rd317;
	{
	.reg .b32 %temp; 
	mov.b64 	{%temp, %r597}, %fd1903;
	}
	setp.lt.s32 	%p290, %r597, 0;
	selp.b64 	%rd76, %rd341, %rd317, %p290;
	shl.b64 	%rd341, %rd76, 1;
	add.s32 	%r231, %r706, -1;
	setp.gt.s32 	%p291, %r706, 0;
	mov.u32 	%r706, %r231;
	@%p291 bra 	$L__BB0_327;
	and.b64  	%rd78, %rd76, 9223372036854775807;
	setp.eq.s64 	%p292, %rd78, 0;
	mov.b64 	%rd342, 0;
	@%p292 bra 	$L__BB0_332;
	mov.b64 	%fd1904, %rd78;
	mul.f64 	%fd1905, %fd1904, 0d4350000000000000;
	{
	.reg .b32 %temp; 
	mov.b64 	{%temp, %r598}, %fd1905;
	}
	shr.u32 	%r599, %r598, 20;
	sub.s32 	%r600, 55, %r599;
	sub.s32 	%r232, %r8, %r600;
	shl.b64 	%rd79, %rd78, %r600;
	setp.gt.s32 	%p293, %r232, 0;
	@%p293 bra 	$L__BB0_331;
	sub.s32 	%r602, 1, %r232;
	shr.u64 	%rd342, %rd79, %r602;
	bra.uni 	$L__BB0_332;
$L__BB0_331:
	add.s32 	%r601, %r232, -1;
	cvt.u64.u32 	%rd319, %r601;
	shl.b64 	%rd320, %rd319, 52;
	add.s64 	%rd342, %rd320, %rd79;
$L__BB0_332:
	mov.b64 	%fd1906, %rd342;
	copysign.f64 	%fd2055, %fd399, %fd1906;
$L__BB0_333:
	add.s32 	%r628, %r9, 1;
	mad.lo.s32 	%r603, %r9, -858993459, -858993459;
	shf.l.wrap.b32 	%r604, %r603, %r603, 31;
	setp.gt.u32 	%p298, %r604, 429496729;
	@%p298 bra 	$L__BB0_343;
	mul.f64 	%fd1908, %fd1966, %fd1966;
	fma.rn.f64 	%fd1909, %fd1967, %fd1967, %fd1908;
	sqrt.rn.f64 	%fd409, %fd1909;
	setp.leu.f64 	%p299, %fd409, 0d3CD203AF9EE75616;
	@%p299 bra 	$L__BB0_343;
	{
	.reg .b32 %temp; 
	mov.b64 	{%temp, %r707}, %fd409;
	}
	{
	.reg .b32 %temp; 
	mov.b64 	{%r708, %temp}, %fd409;
	}
	setp.gt.s32 	%p300, %r707, 1048575;
	mov.b32 	%r709, -1023;
	mov.f64 	%fd2056, %fd409;
	@%p300 bra 	$L__BB0_337;
	mul.f64 	%fd2056, %fd409, 0d4350000000000000;
	{
	.reg .b32 %temp; 
	mov.b64 	{%temp, %r707}, %fd2056;
	}
	{
	.reg .b32 %temp; 
	mov.b64 	{%r708, %temp}, %fd2056;
	}
	mov.b32 	%r709, -1077;
$L__BB0_337:
	add.s32 	%r607, %r707, -1;
	setp.gt.u32 	%p301, %r607, 2146435070;
	@%p301 bra 	$L__BB0_341;
	shr.u32 	%r610, %r707, 20;
	add.s32 	%r710, %r709, %r610;
	and.b32  	%r611, %r707, 1048575;
	or.b32  	%r612, %r611, 1072693248;
	mov.b64 	%fd2057, {%r708, %r612};
	setp.lt.u32 	%p303, %r612, 1073127583;
	@%p303 bra 	$L__BB0_340;
	{
	.reg .b32 %temp; 
	mov.b64 	{%r613, %temp}, %fd2057;
	}
	{
	.reg .b32 %temp; 
	mov.b64 	{%temp, %r614}, %fd2057;
	}
	add.s32 	%r615, %r614, -1048576;
	mov.b64 	%fd2057, {%r613, %r615};
	add.s32 	%r710, %r710, 1;
$L__BB0_340:
	add.f64 	%fd1911, %fd2057, 0dBFF0000000000000;
	add.f64 	%fd1912, %fd2057, 0d3FF0000000000000;
	rcp.approx.ftz.f64 	%fd1913, %fd1912;
	neg.f64 	%fd1914, %fd1912;
	fma.rn.f64 	%fd1915, %fd1914, %fd1913, 0d3FF0000000000000;
	fma.rn.f64 	%fd1916, %fd1915, %fd1915, %fd1915;
	fma.rn.f64 	%fd1917, %fd1916, %fd1913, %fd1913;
	mul.f64 	%fd1918, %fd1911, %fd1917;
	fma.rn.f64 	%fd1919, %fd1911, %fd1917, %fd1918;
	mul.f64 	%fd1920, %fd1919, %fd1919;
	fma.rn.f64 	%fd1921, %fd1920, 0d3EB1380B3AE80F1E, 0d3ED0EE258B7A8B04;
	fma.rn.f64 	%fd1922, %fd1921, %fd1920, 0d3EF3B2669F02676F;
	fma.rn.f64 	%fd1923, %fd1922, %fd1920, 0d3F1745CBA9AB0956;
	fma.rn.f64 	%fd1924, %fd1923, %fd1920, 0d3F3C71C72D1B5154;
	fma.rn.f64 	%fd1925, %fd1924, %fd1920, 0d3F624924923BE72D;
	fma.rn.f64 	%fd1926, %fd1925, %fd1920, 0d3F8999999999A3C4;
	fma.rn.f64 	%fd1927, %fd1926, %fd1920, 0d3FB5555555555554;
	sub.f64 	%fd1928, %fd1911, %fd1919;
	add.f64 	%fd1929, %fd1928, %fd1928;
	neg.f64 	%fd1930, %fd1919;
	fma.rn.f64 	%fd1931, %fd1930, %fd1911, %fd1929;
	mul.f64 	%fd1932, %fd1917, %fd1931;
	mul.f64 	%fd1933, %fd1920, %fd1927;
	fma.rn.f64 	%fd1934, %fd1933, %fd1919, %fd1932;
	xor.b32  	%r616, %r710, -2147483648;
	mov.b32 	%r617, 1127219200;
	mov.b64 	%fd1935, {%r616, %r617};
	sub.f64 	%fd1936, %fd1935, %fd8;
	fma.rn.f64 	%fd1937, %fd1936, 0d3FE62E42FEFA39EF, %fd1919;
	fma.rn.f64 	%fd1938, %fd1936, 0dBFE62E42FEFA39EF, %fd1937;
	sub.f64 	%fd1939, %fd1938, %fd1919;
	sub.f64 	%fd1940, %fd1934, %fd1939;
	fma.rn.f64 	%fd1941, %fd1936, 0d3C7ABC9E3B39803F, %fd1940;
	add.f64 	%fd2058, %fd1937, %fd1941;
	bra.uni 	$L__BB0_342;
$L__BB0_341:
	fma.rn.f64 	%fd1910, %fd2056, 0d7FF0000000000000, 0d7FF0000000000000;
	{
	.reg .b32 %temp; 
	mov.b64 	{%temp, %r608}, %fd2056;
	}
	and.b32  	%r609, %r608, 2147483647;
	setp.eq.s32 	%p302, %r609, 0;
	selp.f64 	%fd2058, 0dFFF0000000000000, %fd1910, %p302;
$L__BB0_342:
	add.f64 	%fd1965, %fd1965, %fd2058;
	div.rn.f64 	%fd1967, %fd1967, %fd409;
	div.rn.f64 	%fd1966, %fd1966, %fd409;
$L__BB0_343:
	setp.ne.s32 	%p304, %r628, 1000000;
	add.f64 	%fd1942, %fd2055, 0d401921FB54442D18;
	setp.lt.f64 	%p305, %fd2055, 0d0000000000000000;
	selp.f64 	%fd1968, %fd1942, %fd2055, %p305;
	@%p304 bra 	$L__BB0_2;
	ld.param.u64 	%rd324, [_Z20calculate_mle_kernelPdddd_param_0];
	div.rn.f64 	%fd1943, %fd1965, 0d40C3880000000000;
	mov.u32 	%r618, %ctaid.y;
	mov.u32 	%r619, %ntid.y;
	mov.u32 	%r620, %tid.y;
	mad.lo.s32 	%r621, %r618, %r619, %r620;
	shl.b32 	%r622, %r621, 10;
	mov.u32 	%r623, %ctaid.x;
	mov.u32 	%r624, %ntid.x;
	mov.u32 	%r625, %tid.x;
	mad.lo.s32 	%r626, %r623, %r624, %r625;
	add.s32 	%r627, %r622, %r626;
	cvta.to.global.u64 	%rd321, %rd324;
	mul.wide.s32 	%rd322, %r627, 8;
	add.s64 	%rd323, %rd321, %rd322;
	st.global.f64 	[%rd323], %fd1943;
$L__BB0_345:
	ret;

}
.func  (.param .align 16 .b8 func_retval0[16]) __internal_trig_reduction_slowpathd(
	.param .b64 __internal_trig_reduction_slowpathd_param_0
)
{
	.local .align 8 .b8 	__local_depot1[40];
	.reg .b64 	%SP;
	.reg .b64 	%SPL;
	.reg .pred 	%p<10>;
	.reg .b32 	%r<47>;
	.reg .b64 	%rd<74>;
	.reg .b64 	%fd<5>;

	mov.u64 	%SPL, __local_depot1;
	ld.param.f64 	%fd4, [__internal_trig_reduction_slowpathd_param_0];
	add.u64 	%rd1, %SPL, 0;
	{
	.reg .b32 %temp; 
	mov.b64 	{%temp, %r1}, %fd4;
	}
	shr.u32 	%r2, %r1, 20;
	and.b32  	%r3, %r2, 2047;
	setp.eq.s32 	%p1, %r3, 2047;
	mov.b32 	%r46, 0;
	@%p1 bra 	$L__BB1_9;
	add.s32 	%r20, %r3, -1024;
	mov.b64 	%rd20, %fd4;
	shl.b64 	%rd2, %rd20, 11;
	shr.u32 	%r4, %r20, 6;
	sub.s32 	%r45, 15, %r4;
	sub.s32 	%r21, 19, %r4;
	setp.lt.u32 	%p2, %r20, 128;
	selp.b32 	%r6, 18, %r21, %p2;
	setp.ge.s32 	%p3, %r45, %r6;
	mov.b64 	%rd70, 0;
	@%p3 bra 	$L__BB1_4;
	add.s32 	%r23, %r6, %r4;
	neg.s32 	%r43, %r23;
	or.b64  	%rd3, %rd2, -9223372036854775808;
	mov.b64 	%rd70, 0;
	mov.b32 	%r42, 0;
	mov.u64 	%rd25, __cudart_i2opi_d;
	mov.u32 	%r44, %r45;
$L__BB1_3:
	.pragma "nounroll";
	mul.wide.s32 	%rd22, %r42, 8;
	add.s64 	%rd23, %rd1, %rd22;
	mul.wide.s32 	%rd24, %r44, 8;
	add.s64 	%rd26, %rd25, %rd24;
	ld.global.nc.u64 	%rd27, [%rd26];
	{
	.reg .u32 %r0, %r1, %r2, %r3, %alo, %ahi, %blo, %bhi, %clo, %chi;
	mov.b64 	{%alo,%ahi}, %rd27;
	mov.b64 	{%blo,%bhi}, %rd3;
	mov.b64 	{%clo,%chi}, %rd70;
	mad.lo.cc.u32 	%r0, %alo, %blo, %clo;
	madc.hi.cc.u32 	%r1, %alo, %blo, %chi;
	madc.hi.u32 	%r2, %alo, %bhi, 0;
	mad.lo.cc.u32 	%r1, %alo, %bhi, %r1;
	madc.hi.cc.u32 	%r2, %ahi, %blo, %r2;
	madc.hi.u32 	%r3, %ahi, %bhi, 0;
	mad.lo.cc.u32 	%r1, %ahi, %blo, %r1;
	madc.lo.cc.u32 	%r2, %ahi, %bhi, %r2;
	addc.u32 	%r3, %r3, 0;
	mov.b64 	%rd28, {%r0,%r1};
	mov.b64 	%rd70, {%r2,%r3};
	}
	st.local.u64 	[%rd23], %rd28;
	add.s32 	%r44, %r44, 1;
	add.s32 	%r43, %r43, 1;
	add.s32 	%r42, %r42, 1;
	setp.ne.s32 	%p4, %r43, -15;
	mov.u32 	%r45, %r6;
	@%p4 bra 	$L__BB1_3;
$L__BB1_4:
	cvt.s64.s32 	%rd29, %r45;
	cvt.u64.u32 	%rd30, %r4;
	add.s64 	%rd31, %rd30, %rd29;
	shl.b64 	%rd32, %rd31, 3;
	add.s64 	%rd33, %rd1, %rd32;
	st.local.u64 	[%rd33+-120], %rd70;
	and.b32  	%r15, %r2, 63;
	ld.local.u64 	%rd72, [%rd1+16];
	ld.local.u64 	%rd71, [%rd1+24];
	setp.eq.s32 	%p5, %r15, 0;
	@%p5 bra 	$L__BB1_6;
	shl.b64 	%rd34, %rd71, %r15;
	shr.u64 	%rd35, %rd72, 1;
	xor.b32  	%r24, %r15, 63;
	shr.u64 	%rd36, %rd35, %r24;
	or.b64  	%rd71, %rd34, %rd36;
	ld.local.u64 	%rd37, [%rd1+8];
	shl.b64 	%rd38, %rd72, %r15;
	shr.u64 	%rd39, %rd37, 1;
	shr.u64 	%rd40, %rd39, %r24;
	or.b64  	%rd72, %rd38, %rd40;
$L__BB1_6:
	and.b32  	%r25, %r1, -2147483648;
	shr.u64 	%rd41, %rd71, 62;
	cvt.u32.u64 	%r26, %rd41;
	mov.b64 	{%r27, %r28}, %rd71;
	mov.b64 	{%r29, %r30}, %rd72;
	shf.l.wrap.b32 	%r31, %r30, %r27, 2;
	shf.l.wrap.b32 	%r32, %r27, %r28, 2;
	mov.b64 	%rd42, {%r31, %r32};
	shl.b64 	%rd43, %rd72, 2;
	shr.u64 	%rd44, %rd42, 63;
	cvt.u32.u64 	%r33, %rd44;
	add.s32 	%r34, %r33, %r26;
	setp.eq.s32 	%p6, %r25, 0;
	neg.s32 	%r35, %r34;
	selp.b32 	%r46, %r34, %r35, %p6;
	setp.gt.s64 	%p7, %rd42, -1;
	mov.b64 	%rd45, 0;
	{
	.reg .u32 %r0, %r1, %r2, %r3, %a0, %a1, %a2, %a3, %b0, %b1, %b2, %b3;
	mov.b64 	{%a0,%a1}, %rd45;
	mov.b64 	{%a2,%a3}, %rd45;
	mov.b64 	{%b0,%b1}, %rd43;
	mov.b64 	{%b2,%b3}, %rd42;
	sub.cc.u32 	%r0, %a0, %b0;
	subc.cc.u32 	%r1, %a1, %b1;
	subc.cc.u32 	%r2, %a2, %b2;
	subc.u32 	%r3, %a3, %b3;
	mov.b64 	%rd46, {%r0,%r1};
	mov.b64 	%rd47, {%r2,%r3};
	}
	xor.b32  	%r36, %r25, -2147483648;
	selp.b64 	%rd73, %rd42, %rd47, %p7;
	selp.b64 	%rd14, %rd43, %rd46, %p7;
	selp.b32 	%r17, %r25, %r36, %p7;
	clz.b64 	%r37, %rd73;
	cvt.u64.u32 	%rd15, %r37;
	setp.eq.s32 	%p8, %r37, 0;
	@%p8 bra 	$L__BB1_8;
	cvt.u32.u64 	%r38, %rd15;
	and.b32  	%r39, %r38, 63;
	shl.b64 	%rd48, %rd73, %r39;
	shr.u64 	%rd49, %rd14, 1;
	not.b32 	%r40, %r38;
	and.b32  	%r41, %r40, 63;
	shr.u64 	%rd50, %rd49, %r41;
	or.b64  	%rd73, %rd48, %rd50;
$L__BB1_8:
	mov.b64 	%rd51, -3958705157555305931;
	{
	.reg .u32 %r0, %r1, %r2, %r3, %alo, %ahi, %blo, %bhi;
	mov.b64 	{%alo,%ahi}, %rd73;
	mov.b64 	{%blo,%bhi}, %rd51;
	mul.lo.u32 	%r0, %alo, %blo;
	mul.hi.u32 	%r1, %alo, %blo;
	mad.lo.cc.u32 	%r1, %alo, %bhi, %r1;
	madc.hi.u32 	%r2, %alo, %bhi, 0;
	mad.lo.cc.u32 	%r1, %ahi, %blo, %r1;
	madc.hi.cc.u32 	%r2, %ahi, %blo, %r2;
	madc.hi.u32 	%r3, %ahi, %bhi, 0;
	mad.lo.cc.u32 	%r2, %ahi, %bhi, %r2;
	addc.u32 	%r3, %r3, 0;
	mov.b64 	%rd52, {%r0,%r1};
	mov.b64 	%rd53, {%r2,%r3};
	}
	setp.gt.s64 	%p9, %rd53, 0;
	{
	.reg .u32 %r0, %r1, %r2, %r3, %a0, %a1, %a2, %a3, %b0, %b1, %b2, %b3;
	mov.b64 	{%a0,%a1}, %rd52;
	mov.b64 	{%a2,%a3}, %rd53;
	mov.b64 	{%b0,%b1}, %rd52;
	mov.b64 	{%b2,%b3}, %rd53;
	add.cc.u32 	%r0, %a0, %b0;
	addc.cc.u32 	%r1, %a1, %b1;
	addc.cc.u32 	%r2, %a2, %b2;
	addc.u32 	%r3, %a3, %b3;
	mov.b64 	%rd54, {%r0,%r1};
	mov.b64 	%rd55, {%r2,%r3};
	}
	selp.b64 	%rd56, %rd55, %rd53, %p9;
	selp.s64 	%rd57, -1, 0, %p9;
	sub.s64 	%rd58, %rd57, %rd15;
	cvt.u64.u32 	%rd59, %r17;
	shl.b64 	%rd60, %rd59, 32;
	add.s64 	%rd61, %rd56, 1;
	shr.u64 	%rd62, %rd61, 10;
	add.s64 	%rd63, %rd62, 1;
	shr.u64 	%rd64, %rd63, 1;
	shl.b64 	%rd65, %rd58, 52;
	add.s64 	%rd66, %rd65, %rd64;
	add.s64 	%rd67, %rd66, 4602678819172646912;
	or.b64  	%rd68, %rd67, %rd60;
	mov.b64 	%fd4, %rd68;
$L__BB1_9:
	st.param.f64 	[func_retval0], %fd4;
	st.param.b32 	[func_retval0+8], %r46;
	ret;

}


// ===== COMPILED SASS (sm_100) =====

	.target	sm_100

	.elftype	@"ET_EXEC"


//--------------------- .note.nv.tkinfo           --------------------------
	.section	.note.nv.tkinfo,"",@"SHT_NOTE"
	.sectionflags	@"SHF_NOTE_NV_TKINFO"
	.tkinfo
        /*0018*/ 	.word	0x00000002
        /*0030*/ 	.string	""
        /*0030*/ 	.string	"ptxas"
        /*0030*/ 	.string	"Cuda compilation tools, release 13.0, V13.0.88"
        /*0030*/ 	.string	"Build cuda_13.0.r13.0/compiler.36424714_0"
        /*0030*/ 	.string	"-arch sm_100 -m 64 "



//--------------------- .note.nv.cuinfo           --------------------------
	.section	.note.nv.cuinfo,"",@"SHT_NOTE"
	.sectionflags	@"SHF_NOTE_NV_CUINFO"
        /*0018*/ 	.short	0x0002
        /*001a*/ 	.short	0x0064
        /*001c*/ 	.short	0x0082
	.zero		2


//--------------------- .nv.info                  --------------------------
	.section	.nv.info,"",@"SHT_CUDA_INFO"
	.align	4


	//----- nvinfo : EIATTR_REGCOUNT
	.align		4
        /*0000*/ 	.byte	0x04, 0x2f
        /*0002*/ 	.short	(.L_3 - .L_2)
	.align		4
.L_2:
        /*0004*/ 	.word	index@(_Z20calculate_mle_kernelPdddd)
        /*0008*/ 	.word	0x00000060


	//----- nvinfo : EIATTR_FRAME_SIZE
	.align		4
.L_3:
        /*000c*/ 	.byte	0x04, 0x11
        /*000e*/ 	.short	(.L_5 - .L_4)
	.align		4
.L_4:
        /*0010*/ 	.word	index@($_Z20calculate_mle_kernelPdddd$__internal_trig_reduction_slowpathd)
        /*0014*/ 	.word	0x00000028


	//----- nvinfo : EIATTR_FRAME_SIZE
	.align		4
.L_5:
        /*0018*/ 	.byte	0x04, 0x11
        /*001a*/ 	.short	(.L_7 - .L_6)
	.align		4
.L_6:
        /*001c*/ 	.word	index@($__internal_1_$__cuda_sm20_dsqrt_rn_f64_mediumpath_v1)
        /*0020*/ 	.word	0x00000028


	//----- nvinfo : EIATTR_FRAME_SIZE
	.align		4
.L_7:
        /*0024*/ 	.byte	0x04, 0x11
        /*0026*/ 	.short	(.L_9 - .L_8)
	.align		4
.L_8:
        /*0028*/ 	.word	index@($__internal_0_$__cuda_sm20_div_rn_f64_full)
        /*002c*/ 	.word	0x00000028


	//----- nvinfo : EIATTR_FRAME_SIZE
	.align		4
.L_9:
        /*0030*/ 	.byte	0x04, 0x11
        /*0032*/ 	.short	(.L_11 - .L_10)
	.align		4
.L_10:
        /*0034*/ 	.word	index@(_Z20calculate_mle_kernelPdddd)
        /*0038*/ 	.word	0x00000028


	//----- nvinfo : EIATTR_MIN_STACK_SIZE
	.align		4
.L_11:
        /*003c*/ 	.byte	0x04, 0x12
        /*003e*/ 	.short	(.L_13 - .L_12)
	.align		4
.L_12:
        /*0040*/ 	.word	index@(_Z20calculate_mle_kernelPdddd)
        /*0044*/ 	.word	0x00000028
.L_13:


//--------------------- .nv.compat                --------------------------
	.section	.nv.compat,"",@"SHT_CUDA_COMPAT_INFO"
	.align	4
        /*0000*/ 	.byte	0x02, 0x09, 0x00, 0x00, 0x02, 0x02, 0x01, 0x00, 0x02, 0x05, 0x05, 0x00, 0x03, 0x07, 0x01, 0x01
        /*0010*/ 	.byte	0x02, 0x03, 0x00, 0x00, 0x02, 0x06, 0x01, 0x00, 0x04, 0x0b, 0x08, 0x00, 0x01, 0x00, 0x00, 0x00
        /*0020*/ 	.byte	0x00, 0x00, 0x00, 0x00


//--------------------- .nv.info._Z20calculate_mle_kernelPdddd --------------------------
	.section	.nv.info._Z20calculate_mle_kernelPdddd,"",@"SHT_CUDA_INFO"
	.sectionflags	@""
	.align	4


	//----- nvinfo : EIATTR_CUDA_API_VERSION
	.align		4
        /*0000*/ 	.byte	0x04, 0x37
        /*0002*/ 	.short	(.L_15 - .L_14)
.L_14:
        /*0004*/ 	.word	0x00000082


	//----- nvinfo : EIATTR_KPARAM_INFO
	.align		4
.L_15:
        /*0008*/ 	.byte	0x04, 0x17
        /*000a*/ 	.short	(.L_17 - .L_16)
.L_16:
        /*000c*/ 	.word	0x00000000
        /*0010*/ 	.short	0x0003
        /*0012*/ 	.short	0x0018
        /*0014*/ 	.byte	0x00, 0xf0, 0x21, 0x00


	//----- nvinfo : EIATTR_KPARAM_INFO
	.align		4
.L_17:
        /*0018*/ 	.byte	0x04, 0x17
        /*001a*/ 	.short	(.L_19 - .L_18)
.L_18:
        /*001c*/ 	.word	0x00000000
        /*0020*/ 	.short	0x0002
        /*0022*/ 	.short	0x0010
        /*0024*/ 	.byte	0x00, 0xf0, 0x21, 0x00


	//----- nvinfo : EIATTR_KPARAM_INFO
	.align		4
.L_19:
        /*0028*/ 	.byte	0x04, 0x17
        /*002a*/ 	.short	(.L_21 - .L_20)
.L_20:
        /*002c*/ 	.word	0x00000000
        /*0030*/ 	.short	0x0001
        /*0032*/ 	.short	0x0008
        /*0034*/ 	.byte	0x00, 0xf0, 0x21, 0x00


	//----- nvinfo : EIATTR_KPARAM_INFO
	.align		4
.L_21:
        /*0038*/ 	.byte	0x04, 0x17
        /*003a*/ 	.short	(.L_23 - .L_22)
.L_22:
        /*003c*/ 	.word	0x00000000
        /*0040*/ 	.short	0x0000
        /*0042*/ 	.short	0x0000
        /*0044*/ 	.byte	0x00, 0xf5, 0x21, 0x00


	//----- nvinfo : EIATTR_SPARSE_MMA_MASK
	.align		4
.L_23:
        /*0048*/ 	.byte	0x03, 0x50
        /*004a*/ 	.short	0x0000


	//----- nvinfo : EIATTR_MAXREG_COUNT
	.align		4
        /*004c*/ 	.byte	0x03, 0x1b
        /*004e*/ 	.short	0x00ff


	//----- nvinfo : EIATTR_MERCURY_ISA_VERSION
	.align		4
        /*0050*/ 	.byte	0x03, 0x5f
        /*0052*/ 	.short	0x0101


	//----- nvinfo : EIATTR_VRC_CTA_INIT_COUNT
	.align		4
        /*0054*/ 	.byte	0x02, 0x4a
	.zero		1
	.zero		1


	//----- nvinfo : EIATTR_EXIT_INSTR_OFFSETS
	.align		4
        /*0058*/ 	.byte	0x04, 0x1c
        /*005a*/ 	.short	(.L_25 - .L_24)


	//   ....[0]....
.L_24:
        /*005c*/ 	.word	0x000000c0


	//   ....[1]....
        /*0060*/ 	.word	0x0000f670


	//----- nvinfo : EIATTR_CRS_STACK_SIZE
	.align		4
.L_25:
        /*0064*/ 	.byte	0x04, 0x1e
        /*0066*/ 	.short	(.L_27 - .L_26)
.L_26:
        /*0068*/ 	.word	0x00000000


	//----- nvinfo : EIATTR_CBANK_PARAM_SIZE
	.align		4
.L_27:
        /*006c*/ 	.byte	0x03, 0x19
        /*006e*/ 	.short	0x0020


	//----- nvinfo : EIATTR_PARAM_CBANK
	.align		4
        /*0070*/ 	.byte	0x04, 0x0a
        /*0072*/ 	.short	(.L_29 - .L_28)
	.align		4
.L_28:
        /*0074*/ 	.word	index@(.nv.constant0._Z20calculate_mle_kernelPdddd)
        /*0078*/ 	.short	0x0380
        /*007a*/ 	.short	0x0020


	//----- nvinfo : EIATTR_SW_WAR
	.align		4
.L_29:
        /*007c*/ 	.byte	0x04, 0x36
        /*007e*/ 	.short	(.L_31 - .L_30)
.L_30:
        /*0080*/ 	.word	0x00000008
.L_31:


//--------------------- .nv.callgraph             --------------------------
	.section	.nv.callgraph,"",@"SHT_CUDA_CALLGRAPH"
	.align	4
	.sectionentsize	8
	.align		4
        /*0000*/ 	.word	0x00000000
	.align		4
        /*0004*/ 	.word	0xffffffff
	.align		4
        /*0008*/ 	.word	0x00000000
	.align		4
        /*000c*/ 	.word	0xfffffffe
	.align		4
        /*0010*/ 	.word	0x00000000
	.align		4
        /*0014*/ 	.word	0xfffffffd
	.align		4
        /*0018*/ 	.word	0x00000000
	.align		4
        /*001c*/ 	.word	0xfffffffc


//--------------------- .nv.constant4             --------------------------
	.section	.nv.constant4,"a",@progbits
	.align	8
	.align		8
.nv.constant4:
        /*0000*/ 	.dword	__cudart_i2opi_d
	.align		8
        /*0008*/ 	.dword	__cudart_sin_cos_coeffs


//--------------------- .text._Z20calculate_mle_kernelPdddd --------------------------
	.section	.text._Z20calculate_mle_kernelPdddd,"ax",@progbits
	.align	128
        .global         _Z20calculate_mle_kernelPdddd
        .type           _Z20calculate_mle_kernelPdddd,@function
        .size           _Z20calculate_mle_kernelPdddd,(.L_x_209 - _Z20calculate_mle_kernelPdddd)
        .other          _Z20calculate_mle_kernelPdddd,@"STO_CUDA_ENTRY STV_DEFAULT"
_Z20calculate_mle_kernelPdddd:
.text._Z20calculate_mle_kernelPdddd:
[----:B------:R-:W0:Y:S01]  /*0000*/  LDC R1, c[0x0][0x37c] ;  /* 0x0000df00ff017b82 */ /* 0x000e220000000800 */
[----:B------:R-:W1:Y:S07]  /*0010*/  S2R R5, SR_TID.Y ;  /* 0x0000000000057919 */ /* 0x000e6e0000002200 */
[----:B------:R-:W2:Y:S01]  /*0020*/  LDC R10, c[0x0][0x360] ;  /* 0x0000d800ff0a7b82 */ /* 0x000ea20000000800 */
[----:B0-----:R-:W-:Y:S01]  /*0030*/  VIADD R1, R1, 0xffffffd8 ;  /* 0xffffffd801017836 */ /* 0x001fe20000000000 */
[----:B------:R-:W2:Y:S06]  /*0040*/  S2R R3, SR_TID.X ;  /* 0x0000000000037919 */ /* 0x000eac0000002100 */
[----:B------:R-:W1:Y:S08]  /*0050*/  S2UR UR5, SR_CTAID.Y ;  /* 0x00000000000579c3 */ /* 0x000e700000002600 */
[----:B------:R-:W1:Y:S08]  /*0060*/  LDC R0, c[0x0][0x364] ;  /* 0x0000d900ff007b82 */ /* 0x000e700000000800 */
[----:B------:R-:W2:Y:S01]  /*0070*/  S2UR UR4, SR_CTAID.X ;  /* 0x00000000000479c3 */ /* 0x000ea20000002500 */
[----:B-1----:R-:W-:-:S05]  /*0080*/  IMAD R0, R0, UR5, R5 ;  /* 0x0000000500007c24 */ /* 0x002fca000f8e0205 */
[----:B------:R-:W-:Y:S01]  /*0090*/  ISETP.GT.U32.AND P0, PT, R0, 0x3ff, PT ;  /* 0x000003ff0000780c */ /* 0x000fe20003f04070 */
[----:B--2---:R-:W-:-:S05]  /*00a0*/  IMAD R10, R10, UR4, R3 ;  /* 0x000000040a0a7c24 */ /* 0x004fca000f8e0203 */
[----:B------:R-:W-:-:S13]  /*00b0*/  ISETP.GT.OR P0, PT, R10, 0x3ff, P0 ;  /* 0x000003ff0a00780c */ /* 0x000fda0000704670 */
[----:B------:R-:W-:Y:S05]  /*00c0*/  @P0 EXIT ;  /* 0x000000000000094d */ /* 0x000fea0003800000 */
[----:B------:R-:W0:Y:S01]  /*00d0*/  MUFU.RCP64H R5, 1023 ;  /* 0x408ff80000057908 */ /* 0x000e220000001800 */
[----:B------:R-:W-:Y:S01]  /*00e0*/  IMAD.MOV.U32 R8, RZ, RZ, 0x0 ;  /* 0x00000000ff087424 */ /* 0x000fe200078e00ff */
[----:B------:R-:W-:Y:S01]  /*00f0*/  UMOV UR4, 0xa89cee3 ;  /* 0x0a89cee300047882 */ /* 0x000fe20000000000 */
[----:B------:R-:W-:Y:S01]  /*0100*/  IMAD.MOV.U32 R9, RZ, RZ, 0x408ff800 ;  /* 0x408ff800ff097424 */ /* 0x000fe200078e00ff */
[----:B------:R-:W-:Y:S01]  /*0110*/  UMOV UR5, 0x40191fef ;  /* 0x40191fef00057882 */ /* 0x000fe20000000000 */
[----:B------:R-:W-:Y:S01]  /*0120*/  IMAD.MOV.U32 R4, RZ, RZ, 0x1 ;  /* 0x00000001ff047424 */ /* 0x000fe200078e00ff */
[----:B------:R-:W-:Y:S05]  /*0130*/  BSSY.RECONVERGENT B0, `(.L_x_0) ;  /* 0x0000017000007945 */ /* 0x000fea0003800200 */
[----:B0-----:R-:W-:-:S08]  /*0140*/  DFMA R2, R4, -R8, 1 ;  /* 0x3ff000000402742b */ /* 0x001fd00000000808 */
[----:B------:R-:W-:Y:S02]  /*0150*/  DFMA R6, R2, R2, R2 ;  /* 0x000000020206722b */ /* 0x000fe40000000002 */
[----:B------:R-:W0:Y:S06]  /*0160*/  I2F.F64 R2, R10 ;  /* 0x0000000a00027312 */ /* 0x000e2c0000201c00 */
[----:B------:R-:W-:-:S08]  /*0170*/  DFMA R6, R4, R6, R4 ;  /* 0x000000060406722b */ /* 0x000fd00000000004 */
[----:B------:R-:W-:Y:S02]  /*0180*/  DFMA R4, R6, -R8, 1 ;  /* 0x3ff000000604742b */ /* 0x000fe40000000808 */
[----:B0-----:R-:W-:-:S06]  /*0190*/  DMUL R2, R2, UR4 ;  /* 0x0000000402027c28 */ /* 0x001fcc0008000000 */
[----:B------:R-:W-:-:S04]  /*01a0*/  DFMA R4, R6, R4, R6 ;  /* 0x000000040604722b */ /* 0x000fc80000000006 */
[----:B------:R-:W-:-:S04]  /*01b0*/  FSETP.GEU.AND P1, PT, |R3|, 6.5827683646048100446e-37, PT ;  /* 0x036000000300780b */ /* 0x000fc80003f2e200 */
[----:B------:R-:W-:-:S08]  /*01c0*/  DMUL R52, R2, R4 ;  /* 0x0000000402347228 */ /* 0x000fd00000000000 */
[----:B------:R-:W-:-:S08]  /*01d0*/  DFMA R6, R52, -1023, R2 ;  /* 0xc08ff8003406782b */ /* 0x000fd00000000002 */
[----:B------:R-:W-:-:S10]  /*01e0*/  DFMA R52, R4, R6, R52 ;  /* 0x000000060434722b */ /* 0x000fd40000000034 */
[----:B------:R-:W-:-:S05]  /*01f0*/  FFMA R4, RZ, 4.4990234375, R53 ;  /* 0x408ff800ff047823 */ /* 0x000fca0000000035 */
[----:B------:R-:W-:-:S13]  /*0200*/  FSETP.GT.AND P0, PT, |R4|, 1.469367938527859385e-39, PT ;  /* 0x001000000400780b */ /* 0x000fda0003f04200 */
[----:B------:R-:W-:Y:S05]  /*0210*/  @P0 BRA P1, `(.L_x_1) ;  /* 0x0000000000200947 */ /* 0x000fea0000800000 */
[----:B------:R-:W-:Y:S01]  /*0220*/  IMAD.MOV.U32 R48, RZ, RZ, R2 ;  /* 0x000000ffff307224 */ /* 0x000fe200078e0002 */
[----:B------:R-:W-:Y:S01]  /*0230*/  MOV R56, 0x280 ;  /* 0x0000028000387802 */ /* 0x000fe20000000f00 */
[----:B------:R-:W-:Y:S02]  /*0240*/  IMAD.MOV.U32 R49, RZ, RZ, R3 ;  /* 0x000000ffff317224 */ /* 0x000fe400078e0003 */
[----:B------:R-:W-:Y:S02]  /*0250*/  IMAD.MOV.U32 R46, RZ, RZ, RZ ;  /* 0x000000ffff2e7224 */ /* 0x000fe400078e00ff */
[----:B------:R-:W-:-:S07]  /*0260*/  IMAD.MOV.U32 R47, RZ, RZ, 0x408ff800 ;  /* 0x408ff800ff2f7424 */ /* 0x000fce00078e00ff */
[----:B------:R-:W-:Y:S05]  /*0270*/  CALL.REL.NOINC `($__internal_0_$__cuda_sm20_div_rn_f64_full) ;  /* 0x000000f400007944 */ /* 0x000fea0003c00000 */
[----:B------:R-:W-:Y:S02]  /*0280*/  IMAD.MOV.U32 R52, RZ, RZ, R60 ;  /* 0x000000ffff347224 */ /* 0x000fe400078e003c */
[----:B------:R-:W-:-:S07]  /*0290*/  IMAD.MOV.U32 R53, RZ, RZ, R61 ;  /* 0x000000ffff357224 */ /* 0x000fce00078e003d */
.L_x_1:
[----:B------:R-:W-:Y:S05]  /*02a0*/  BSYNC.RECONVERGENT B0 ;  /* 0x0000000000007941 */ /* 0x000fea0003800200 */
.L_x_0:
        /* <DEDUP_REMOVED lines=9> */
[----:B------:R-:W0:Y:S06]  /*0340*/  I2F.F64.U32 R2, R0 ;  /* 0x0000000000027312 */ /* 0x000e2c0000201800 */
[----:B------:R-:W-:-:S08]  /*0350*/  DFMA R8, R4, R8, R4 ;  /* 0x000000080408722b */ /* 0x000fd00000000004 */
[----:B------:R-:W-:Y:S02]  /*0360*/  DFMA R6, R8, -R6, 1 ;  /* 0x3ff000000806742b */ /* 0x000fe40000000806 */
[----:B0-----:R-:W-:Y:S01]  /*0370*/  DMUL R2, R2, UR4 ;  /* 0x0000000402027c28 */ /* 0x001fe20008000000 */
[----:B------:R-:W-:Y:S01]  /*0380*/  UMOV UR4, 0xa89cee3 ;  /* 0x0a89cee300047882 */ /* 0x000fe20000000000 */
[----:B------:R-:W-:Y:S02]  /*0390*/  UMOV UR5, 0x40091fef ;  /* 0x40091fef00057882 */ /* 0x000fe40000000000 */
[----:B------:R-:W-:Y:S02]  /*03a0*/  DADD R52, R52, -UR4 ;  /* 0x8000000434347e29 */ /* 0x000fe40008000000 */
        /* <DEDUP_REMOVED lines=16> */
.L_x_3:
[----:B------:R-:W-:Y:S05]  /*04b0*/  BSYNC.RECONVERGENT B0 ;  /* 0x0000000000007941 */ /* 0x000fea0003800200 */
.L_x_2:
[----:B------:R-:W0:Y:S01]  /*04c0*/  LDCU UR4, c[0x0][0x39c] ;  /* 0x00007380ff0477ac */ /* 0x000e220008000800 */
[----:B------:R-:W1:Y:S01]  /*04d0*/  LDC.64 R8, c[0x0][0x398] ;  /* 0x0000e600ff087b82 */ /* 0x000e620000000a00 */
[----:B------:R-:W-:Y:S01]  /*04e0*/  IMAD.MOV.U32 R2, RZ, RZ, 0x1 ;  /* 0x00000001ff027424 */ /* 0x000fe200078e00ff */
[----:B------:R-:W-:-:S06]  /*04f0*/  UMOV UR5, 0x401920f5 ;  /* 0x401920f500057882 */ /* 0x000fcc0000000000 */
[----:B------:R-:W2:Y:S08]  /*0500*/  LDC.64 R10, c[0x0][0x390] ;  /* 0x0000e400ff0a7b82 */ /* 0x000eb00000000a00 */
[----:B------:R-:W3:Y:S01]  /*0510*/  LDC.64 R12, c[0x0][0x390] ;  /* 0x0000e400ff0c7b82 */ /* 0x000ee20000000a00 */
[----:B0-----:R-:W1:Y:S02]  /*0520*/  MUFU.RCP64H R3, UR4 ;  /* 0x0000000400037d08 */ /* 0x001e640008001800 */
[----:B-1----:R-:W-:Y:S01]  /*0530*/  DFMA R4, R2, -R8, 1 ;  /* 0x3ff000000204742b */ /* 0x002fe20000000808 */
[----:B---3--:R-:W-:Y:S01]  /*0540*/  LOP3.LUT R39, R13, 0x7fffffff, RZ, 0xc0, !PT ;  /* 0x7fffffff0d277812 */ /* 0x008fe200078ec0ff */
[----:B------:R-:W-:-:S06]  /*0550*/  IMAD.MOV.U32 R38, RZ, RZ, R12 ;  /* 0x000000ffff267224 */ /* 0x000fcc00078e000c */
[----:B------:R-:W-:Y:S01]  /*0560*/  DFMA R4, R4, R4, R4 ;  /* 0x000000040404722b */ /* 0x000fe20000000004 */
[----:B------:R-:W-:Y:S02]  /*0570*/  FSETP.GEU.AND P2, PT, |R13|, 6.5827683646048100446e-37, PT ;  /* 0x036000000d00780b */ /* 0x000fe40003f4e200 */
[----:B------:R-:W-:Y:S02]  /*0580*/  SHF.R.U32.HI R0, RZ, 0x14, R39 ;  /* 0x00000014ff007819 */ /* 0x000fe40000011627 */
[----:B------:R-:W-:-:S03]  /*0590*/  ISETP.GE.U32.AND P1, PT, R39, 0x100000, PT ;  /* 0x001000002700780c */ /* 0x000fc60003f26070 */
[----:B------:R-:W-:-:S08]  /*05a0*/  DFMA R4, R2, R4, R2 ;  /* 0x000000040204722b */ /* 0x000fd00000000002 */
[----:B------:R-:W-:-:S08]  /*05b0*/  DFMA R2, R4, -R8, 1 ;  /* 0x3ff000000402742b */ /* 0x000fd00000000808 */
[----:B------:R-:W-:-:S08]  /*05c0*/  DFMA R2, R4, R2, R4 ;  /* 0x000000020402722b */ /* 0x000fd00000000004 */
[----:B--2---:R-:W-:-:S08]  /*05d0*/  DMUL R4, R2, R10 ;  /* 0x0000000a02047228 */ /* 0x004fd00000000000 */
[----:B------:R-:W-:-:S08]  /*05e0*/  DFMA R8, R4, -R8, R10 ;  /* 0x800000080408722b */ /* 0x000fd0000000000a */
[----:B------:R-:W-:Y:S02]  /*05f0*/  DFMA R2, R2, R8, R4 ;  /* 0x000000080202722b */ /* 0x000fe40000000004 */
[----:B------:R-:W-:-:S08]  /*0600*/  DMUL R4, R38, 1.80143985094819840000e+16 ;  /* 0x4350000026047828 */ /* 0x000fd00000000000 */
[----:B------:R-:W-:Y:S01]  /*0610*/  FFMA R4, RZ, UR4, R3 ;  /* 0x00000004ff047c23 */ /* 0x000fe20008000003 */
[----:B------:R-:W-:Y:S02]  /*0620*/  UMOV UR4, 0x2f66fdfd ;  /* 0x2f66fdfd00047882 */ /* 0x000fe40000000000 */
[----:B------:R-:W-:Y:S02]  /*0630*/  DADD R6, R6, -UR4 ;  /* 0x8000000406067e29 */ /* 0x000fe40008000000 */
[----:B------:R-:W-:Y:S02]  /*0640*/  FSETP.GT.AND P0, PT, |R4|, 1.469367938527859385e-39, PT ;  /* 0x001000000400780b */ /* 0x000fe40003f04200 */
[----:B------:R-:W-:-:S05]  /*0650*/  LEA.HI R4, R5, R0, RZ, 0xc ;  /* 0x0000000005047211 */ /* 0x000fca00078f60ff */
[----:B------:R-:W-:-:S06]  /*0660*/  VIADD R9, R4, 0xffffffca ;  /* 0xffffffca04097836 */ /* 0x000fcc0000000000 */
[----:B------:R-:W-:Y:S05]  /*0670*/  @P0 BRA P2, `(.L_x_4) ;  /* 0x0000000000280947 */ /* 0x000fea0001000000 */
[----:B------:R-:W0:Y:S01]  /*0680*/  LDCU.64 UR4, c[0x0][0x390] ;  /* 0x00007200ff0477ac */ /* 0x000e220008000a00 */
[----:B------:R-:W-:Y:S01]  /*0690*/  MOV R56, 0x700 ;  /* 0x0000070000387802 */ /* 0x000fe20000000f00 */
[----:B------:R-:W1:Y:S01]  /*06a0*/  LDCU.64 UR6, c[0x0][0x398] ;  /* 0x00007300ff0677ac */ /* 0x000e620008000a00 */
[----:B0-----:R-:W-:Y:S02]  /*06b0*/  IMAD.U32 R48, RZ, RZ, UR4 ;  /* 0x00000004ff307e24 */ /* 0x001fe4000f8e00ff */
[----:B------:R-:W-:Y:S02]  /*06c0*/  IMAD.U32 R49, RZ, RZ, UR5 ;  /* 0x00000005ff317e24 */ /* 0x000fe4000f8e00ff */
[----:B-1----:R-:W-:Y:S02]  /*06d0*/  IMAD.U32 R46, RZ, RZ, UR6 ;  /* 0x00000006ff2e7e24 */ /* 0x002fe4000f8e00ff */
[----:B------:R-:W-:-:S07]  /*06e0*/  IMAD.U32 R47, RZ, RZ, UR7 ;  /* 0x00000007ff2f7e24 */ /* 0x000fce000f8e00ff */
[----:B------:R-:W-:Y:S05]  /*06f0*/  CALL.REL.NOINC `($__internal_0_$__cuda_sm20_div_rn_f64_full) ;  /* 0x000000ec00e07944 */ /* 0x000fea0003c00000 */
[----:B------:R-:W-:Y:S02]  /*0700*/  IMAD.MOV.U32 R2, RZ, RZ, R60 ;  /* 0x000000ffff027224 */ /* 0x000fe400078e003c */
[----:B------:R-:W-:-:S07]  /*0710*/  IMAD.MOV.U32 R3, RZ, RZ, R61 ;  /* 0x000000ffff037224 */ /* 0x000fce00078e003d */
.L_x_4:
[----:B------:R-:W0:Y:S01]  /*0720*/  MUFU.RCP64H R5, 3 ;  /* 0x4008000000057908 */ /* 0x000e220000001800 */
[----:B------:R-:W-:Y:S01]  /*0730*/  IMAD.MOV.U32 R12, RZ, RZ, 0x0 ;  /* 0x00000000ff0c7424 */ /* 0x000fe200078e00ff */
[----:B------:R-:W1:Y:S01]  /*0740*/  LDC.64 R14, c[0x0][0x388] ;  /* 0x0000e200ff0e7b82 */ /* 0x000e620000000a00 */
[----:B------:R-:W-:Y:S02]  /*0750*/  IMAD.MOV.U32 R13, RZ, RZ, 0x40080000 ;  /* 0x40080000ff0d7424 */ /* 0x000fe400078e00ff */
[----:B------:R-:W-:-:S05]  /*0760*/  IMAD.MOV.U32 R4, RZ, RZ, 0x1 ;  /* 0x00000001ff047424 */ /* 0x000fca00078e00ff */
[----:B------:R-:W2:Y:S01]  /*0770*/  LDC R16, c[0x0][0x38c] ;  /* 0x0000e300ff107b82 */ /* 0x000ea20000000800 */
[----:B0-----:R-:W-:-:S08]  /*0780*/  DFMA R10, R4, -R12, 1 ;  /* 0x3ff00000040a742b */ /* 0x001fd0000000080c */
[----:B------:R-:W-:-:S08]  /*0790*/  DFMA R10, R10, R10, R10 ;  /* 0x0000000a0a0a722b */ /* 0x000fd0000000000a */
[----:B------:R-:W-:Y:S01]  /*07a0*/  DFMA R10, R4, R10, R4 ;  /* 0x0000000a040a722b */ /* 0x000fe20000000004 */
[----:B--2---:R-:W-:-:S07]  /*07b0*/  FSETP.GEU.AND P2, PT, |R16|, 6.5827683646048100446e-37, PT ;  /* 0x036000001000780b */ /* 0x004fce0003f4e200 */
[----:B------:R-:W-:-:S08]  /*07c0*/  DFMA R4, R10, -R12, 1 ;  /* 0x3ff000000a04742b */ /* 0x000fd0000000080c */
[----:B------:R-:W-:-:S08]  /*07d0*/  DFMA R4, R10, R4, R10 ;  /* 0x000000040a04722b */ /* 0x000fd0000000000a */
[----:B-1----:R-:W-:-:S08]  /*07e0*/  DMUL R10, R4, R14 ;  /* 0x0000000e040a7228 */ /* 0x002fd00000000000 */
[----:B------:R-:W-:-:S08]  /*07f0*/  DFMA R12, R10, -3, R14 ;  /* 0xc00800000a0c782b */ /* 0x000fd0000000000e */
[----:B------:R-:W-:-:S10]  /*0800*/  DFMA R4, R4, R12, R10 ;  /* 0x0000000c0404722b */ /* 0x000fd4000000000a */
[----:B------:R-:W-:-:S05]  /*0810*/  FFMA R8, RZ, 2.125, R5 ;  /* 0x40080000ff087823 */ /* 0x000fca0000000005 */
[----:B------:R-:W-:-:S13]  /*0820*/  FSETP.GT.AND P0, PT, |R8|, 1.469367938527859385e-39, PT ;  /* 0x001000000800780b */ /* 0x000fda0003f04200 */
[----:B------:R-:W-:Y:S05]  /*0830*/  @P0 BRA P2, `(.L_x_5) ;  /* 0x0000000000240947 */ /* 0x000fea0001000000 */
[----:B------:R-:W0:Y:S01]  /*0840*/  LDCU.64 UR4, c[0x0][0x388] ;  /* 0x00007100ff0477ac */ /* 0x000e220008000a00 */
[----:B------:R-:W-:Y:S01]  /*0850*/  IMAD.MOV.U32 R46, RZ, RZ, RZ ;  /* 0x000000ffff2e7224 */ /* 0x000fe200078e00ff */
[----:B------:R-:W-:Y:S01]  /*0860*/  MOV R56, 0x8b0 ;  /* 0x000008b000387802 */ /* 0x000fe20000000f00 */
[----:B------:R-:W-:Y:S02]  /*0870*/  IMAD.MOV.U32 R47, RZ, RZ, 0x40080000 ;  /* 0x40080000ff2f7424 */ /* 0x000fe400078e00ff */
[----:B0-----:R-:W-:Y:S02]  /*0880*/  IMAD.U32 R48, RZ, RZ, UR4 ;  /* 0x00000004ff307e24 */ /* 0x001fe4000f8e00ff */
[----:B------:R-:W-:-:S07]  /*0890*/  IMAD.U32 R49, RZ, RZ, UR5 ;  /* 0x00000005ff317e24 */ /* 0x000fce000f8e00ff */
[----:B------:R-:W-:Y:S05]  /*08a0*/  CALL.REL.NOINC `($__internal_0_$__cuda_sm20_div_rn_f64_full) ;  /* 0x000000ec00747944 */ /* 0x000fea0003c00000 */
[----:B------:R-:W-:Y:S02]  /*08b0*/  IMAD.MOV.U32 R4, RZ, RZ, R60 ;  /* 0x000000ffff047224 */ /* 0x000fe400078e003c */
[----:B------:R-:W-:-:S07]  /*08c0*/  IMAD.MOV.U32 R5, RZ, RZ, R61 ;  /* 0x000000ffff057224 */ /* 0x000fce00078e003d */
.L_x_5:
[----:B------:R-:W-:Y:S01]  /*08d0*/  SEL R0, R9, R0, !P1 ;  /* 0x0000000009007207 */ /* 0x000fe20004800000 */
[----:B------:R-:W-:Y:S01]  /*08e0*/  IMAD.MOV.U32 R8, RZ, RZ, 0x0 ;  /* 0x00000000ff087424 */ /* 0x000fe200078e00ff */
[----:B------:R-:W-:Y:S01]  /*08f0*/  CS2R R10, SRZ ;  /* 0x00000000000a7805 */ /* 0x000fe2000001ff00 */
[----:B------:R-:W-:Y:S01]  /*0900*/  IMAD.MOV.U32 R9, RZ, RZ, 0x3ff00000 ;  /* 0x3ff00000ff097424 */ /* 0x000fe200078e00ff */
[----:B------:R-:W-:Y:S01]  /*0910*/  CS2R R12, SRZ ;  /* 0x00000000000c7805 */ /* 0x000fe2000001ff00 */
[----:B------:R-:W0:Y:S01]  /*0920*/  LDCU.64 UR6, c[0x0][0x358] ;  /* 0x00006b00ff0677ac */ /* 0x000e220008000a00 */
[----:B------:R-:W-:-:S05]  /*0930*/  UMOV UR4, URZ ;  /* 0x000000ff00047c82 */ /* 0x000fca0008000000 */
.L_x_187:
[----:B------:R-:W1:Y:S01]  /*0940*/  LDCU UR5, c[0x0][0x394] ;  /* 0x00007280ff0577ac */ /* 0x000e620008000800 */
[----:B------:R-:W2:Y:S01]  /*0950*/  LDC.64 R20, c[0x0][0x390] ;  /* 0x0000e400ff147b82 */ /* 0x000ea20000000a00 */
[----:B------:R-:W-:Y:S01]  /*0960*/  IMAD.MOV.U32 R16, RZ, RZ, 0x1 ;  /* 0x00000001ff107424 */ /* 0x000fe200078e00ff */
[----:B------:R-:W-:Y:S01]  /*0970*/  UMOV UR8, 0x47ae147b ;  /* 0x47ae147b00087882 */ /* 0x000fe20000000000 */
[----:B------:R-:W-:-:S05]  /*0980*/  UMOV UR9, 0x3f847ae1 ;  /* 0x3f847ae100097882 */ /* 0x000fca0000000000 */
[----:B------:R-:W3:Y:S01]  /*0990*/  LDC.64 R22, c[0x0][0x398] ;  /* 0x0000e600ff167b82 */ /* 0x000ee20000000a00 */
[----:B-1----:R-:W2:Y:S02]  /*09a0*/  MUFU.RCP64H R17, UR5 ;  /* 0x0000000500117d08 */ /* 0x002ea40008001800 */
[----:B--2---:R-:W-:-:S08]  /*09b0*/  DFMA R14, R16, -R20, 1 ;  /* 0x3ff00000100e742b */ /* 0x004fd00000000814 */
[----:B------:R-:W-:Y:S02]  /*09c0*/  DFMA R18, R14, R14, R14 ;  /* 0x0000000e0e12722b */ /* 0x000fe4000000000e */
[----:B------:R-:W1:Y:S06]  /*09d0*/  I2F.F64.U32 R14, UR4 ;  /* 0x00000004000e7d12 */ /* 0x000e6c0008201800 */
[----:B------:R-:W-:-:S08]  /*09e0*/  DFMA R18, R16, R18, R16 ;  /* 0x000000121012722b */ /* 0x000fd00000000010 */
[----:B------:R-:W-:Y:S02]  /*09f0*/  DFMA R16, R18, -R20, 1 ;  /* 0x3ff000001210742b */ /* 0x000fe40000000814 */
[----:B-1----:R-:W-:Y:S01]  /*0a00*/  DMUL R14, R14, UR8 ;  /* 0x000000080e0e7c28 */ /* 0x002fe20008000000 */
[----:B------:R-:W-:Y:S01]  /*0a10*/  UMOV UR8, 0xe826d695 ;  /* 0xe826d69500087882 */ /* 0x000fe20000000000 */
[----:B------:R-:W-:Y:S02]  /*0a20*/  UMOV UR9, 0x3e112e0b ;  /* 0x3e112e0b00097882 */ /* 0x000fe40000000000 */
[----:B---3--:R-:W-:Y:S02]  /*0a30*/  DSETP.GEU.AND P1, PT, |R22|, UR8, PT ;  /* 0x0000000816007e2a */ /* 0x008fe4000bf2e200 */
[----:B------:R-:W-:-:S04]  /*0a40*/  DFMA R16, R18, R16, R18 ;  /* 0x000000101210722b */ /* 0x000fc80000000012 */
[----:B------:R-:W-:-:S04]  /*0a50*/  FSETP.GEU.AND P2, PT, |R15|, 6.5827683646048100446e-37, PT ;  /* 0x036000000f00780b */ /* 0x000fc80003f4e200 */
[----:B------:R-:W-:-:S08]  /*0a60*/  DMUL R18, R14, R16 ;  /* 0x000000100e127228 */ /* 0x000fd00000000000 */
[----:B------:R-:W-:-:S08]  /*0a70*/  DFMA R20, R18, -R20, R14 ;  /* 0x800000141214722b */ /* 0x000fd0000000000e */
[----:B------:R-:W-:-:S10]  /*0a80*/  DFMA R16, R16, R20, R18 ;  /* 0x000000141010722b */ /* 0x000fd40000000012 */
[----:B------:R-:W-:-:S05]  /*0a90*/  FFMA R18, RZ, UR5, R17 ;  /* 0x00000005ff127c23 */ /* 0x000fca0008000011 */
[----:B------:R-:W-:-:S13]  /*0aa0*/  FSETP.GT.AND P0, PT, |R18|, 1.469367938527859385e-39, PT ;  /* 0x001000001200780b */ /* 0x000fda0003f04200 */
[----:B------:R-:W-:Y:S05]  /*0ab0*/  @P0 BRA P2, `(.L_x_6) ;  /* 0x0000000000240947 */ /* 0x000fea0001000000 */
[----:B------:R-:W1:Y:S01]  /*0ac0*/  LDCU.64 UR8, c[0x0][0x390] ;  /* 0x00007200ff0877ac */ /* 0x000e620008000a00 */
[----:B------:R-:W-:Y:S01]  /*0ad0*/  IMAD.MOV.U32 R48, RZ, RZ, R14 ;  /* 0x000000ffff307224 */ /* 0x000fe200078e000e */
[----:B------:R-:W-:Y:S01]  /*0ae0*/  MOV R56, 0xb30 ;  /* 0x00000b3000387802 */ /* 0x000fe20000000f00 */
[----:B------:R-:W-:Y:S02]  /*0af0*/  IMAD.MOV.U32 R49, RZ, RZ, R15 ;  /* 0x000000ffff317224 */ /* 0x000fe400078e000f */
[----:B-1----:R-:W-:Y:S02]  /*0b00*/  IMAD.U32 R46, RZ, RZ, UR8 ;  /* 0x00000008ff2e7e24 */ /* 0x002fe4000f8e00ff */
[----:B------:R-:W-:-:S07]  /*0b10*/  IMAD.U32 R47, RZ, RZ, UR9 ;  /* 0x00000009ff2f7e24 */ /* 0x000fce000f8e00ff */
[----:B0-----:R-:W-:Y:S05]  /*0b20*/  CALL.REL.NOINC `($__internal_0_$__cuda_sm20_div_rn_f64_full) ;  /* 0x000000e800d47944 */ /* 0x001fea0003c00000 */
[----:B------:R-:W-:Y:S02]  /*0b30*/  IMAD.MOV.U32 R16, RZ, RZ, R60 ;  /* 0x000000ffff107224 */ /* 0x000fe400078e003c */
[----:B------:R-:W-:-:S07]  /*0b40*/  IMAD.MOV.U32 R17, RZ, RZ, R61 ;  /* 0x000000ffff117224 */ /* 0x000fce00078e003d */
.L_x_6:
[----:B------:R-:W1:Y:S01]  /*0b50*/  FRND.F64.FLOOR R28, R16 ;  /* 0x00000010001c7313 */ /* 0x000e620000305800 */
[----:B------:R-:W-:Y:S02]  /*0b60*/  IMAD.MOV.U32 R30, RZ, RZ, 0x0 ;  /* 0x00000000ff1e7424 */ /* 0x000fe400078e00ff */
[----:B------:R-:W-:Y:S01]  /*0b70*/  IMAD.MOV.U32 R31, RZ, RZ, 0x3ff00000 ;  /* 0x3ff00000ff1f7424 */ /* 0x000fe200078e00ff */
[----:B-1----:R-:W-:Y:S01]  /*0b80*/  DADD R28, -R28, R16 ;  /* 0x000000001c1c7229 */ /* 0x002fe20000000110 */
[----:B------:R-:W-:Y:S10]  /*0b90*/  @!P1 BRA `(.L_x_7) ;  /* 0x00000004001c9947 */ /* 0x000ff40003800000 */
[----:B------:R-:W-:-:S04]  /*0ba0*/  LOP3.LUT R17, R15, 0x7fffffff, RZ, 0xc0, !PT ;  /* 0x7fffffff0f117812 */ /* 0x000fc800078ec0ff */
[----:B------:R-:W-:-:S04]  /*0bb0*/  VIMNMX.U32 R16, PT, PT, R39, R17, !PT ;  /* 0x0000001127107248 */ /* 0x000fc80007fe0000 */
[----:B------:R-:W-:Y:S01]  /*0bc0*/  ISETP.GE.U32.AND P0, PT, R16, 0x7ff00000, PT ;  /* 0x7ff000001000780c */ /* 0x000fe20003f06070 */
[----:B------:R-:W-:-:S12]  /*0bd0*/  IMAD.MOV.U32 R16, RZ, RZ, R14 ;  /* 0x000000ffff107224 */ /* 0x000fd800078e000e */
[----:B------:R-:W-:Y:S05]  /*0be0*/  @!P0 BRA `(.L_x_8) ;  /* 0x0000000000208947 */ /* 0x000fea0003800000 */
[----:B------:R-:W-:-:S06]  /*0bf0*/  DSETP.NAN.AND P0, PT, R38, R38, PT ;  /* 0x000000262600722a */ /* 0x000fcc0003f08000 */
[----:B------:R-:W-:-:S14]  /*0c00*/  DSETP.NUM.AND P0, PT, R16, R16, !P0 ;  /* 0x000000101000722a */ /* 0x000fdc0004707000 */
[----:B------:R-:W1:Y:S01]  /*0c10*/  @!P0 LDC.64 R18, c[0x0][0x390] ;  /* 0x0000e400ff128b82 */ /* 0x000e620000000a00 */
[----:B------:R-:W-:Y:S02]  /*0c20*/  @P0 DSETP.NEU.AND P1, PT, R16, +INF , PT ;  /* 0x7ff000001000042a */ /* 0x000fe40003f2d000 */
[----:B-1----:R-:W-:-:S06]  /*0c30*/  @!P0 DADD R18, R14, R18 ;  /* 0x000000000e128229 */ /* 0x002fcc0000000012 */
[----:B------:R-:W-:Y:S02]  /*0c40*/  @P0 FSEL R18, R14, RZ, P1 ;  /* 0x000000ff0e120208 */ /* 0x000fe40000800000 */
[----:B------:R-:W-:Y:S01]  /*0c50*/  @P0 FSEL R19, R15, -QNAN , P1 ;  /* 0xfff800000f130808 */ /* 0x000fe20000800000 */
[----:B------:R-:W-:Y:S06]  /*0c60*/  BRA `(.L_x_9) ;  /* 0x0000000000dc7947 */ /* 0x000fec0003800000 */
.L_x_8:
[----:B------:R-:W-:Y:S01]  /*0c70*/  DSETP.NEU.AND P0, PT, R38, RZ, PT ;  /* 0x000000ff2600722a */ /* 0x000fe20003f0d000 */
[----:B------:R-:W-:Y:S02]  /*0c80*/  IMAD.MOV.U32 R18, RZ, RZ, 0x0 ;  /* 0x00000000ff127424 */ /* 0x000fe400078e00ff */
[----:B------:R-:W-:-:S11]  /*0c90*/  IMAD.MOV.U32 R19, RZ, RZ, -0x80000 ;  /* 0xfff80000ff137424 */ /* 0x000fd600078e00ff */
[----:B------:R-:W-:Y:S05]  /*0ca0*/  @!P0 BRA `(.L_x_9) ;  /* 0x0000000000cc8947 */ /* 0x000fea0003800000 */
[----:B------:R-:W-:Y:S01]  /*0cb0*/  DSETP.GE.AND P0, PT, R16, R38, PT ;  /* 0x000000261000722a */ /* 0x000fe20003f06000 */
[----:B------:R-:W-:Y:S02]  /*0cc0*/  IMAD.MOV.U32 R18, RZ, RZ, R14 ;  /* 0x000000ffff127224 */ /* 0x000fe400078e000e */
[----:B------:R-:W-:-:S11]  /*0cd0*/  IMAD.MOV.U32 R19, RZ, RZ, R15 ;  /* 0x000000ffff137224 */ /* 0x000fd600078e000f */
[----:B------:R-:W-:Y:S05]  /*0ce0*/  @!P0 BRA `(.L_x_9) ;  /* 0x0000000000bc8947 */ /* 0x000fea0003800000 */
[----:B------:R-:W-:Y:S01]  /*0cf0*/  ISETP.GT.U32.AND P0, PT, R17, 0xfffff, PT ;  /* 0x000fffff1100780c */ /* 0x000fe20003f04070 */
[----:B------:R-:W1:Y:S01]  /*0d00*/  LDCU UR5, c[0x0][0x390] ;  /* 0x00007200ff0577ac */ /* 0x000e620008000800 */
[----:B------:R-:W-:Y:S01]  /*0d10*/  SHF.R.U32.HI R21, RZ, 0x14, R17 ;  /* 0x00000014ff157819 */ /* 0x000fe20000011611 */
[----:B------:R-:W-:Y:S01]  /*0d20*/  DMUL R18, R38, 1.80143985094819840000e+16 ;  /* 0x4350000026127828 */ /* 0x000fe20000000000 */
[----:B------:R-:W-:-:S09]  /*0d30*/  ISETP.GE.U32.AND P1, PT, R39, 0x100000, PT ;  /* 0x001000002700780c */ /* 0x000fd20003f26070 */
[----:B------:R-:W-:Y:S01]  /*0d40*/  @!P0 DMUL R16, R16, 1.80143985094819840000e+16 ;  /* 0x4350000010108828 */ /* 0x000fe20000000000 */
[----:B------:R-:W-:Y:S02]  /*0d50*/  FSEL R20, R19, R39, !P1 ;  /* 0x0000002713147208 */ /* 0x000fe40004800000 */
[----:B-1----:R-:W-:-:S07]  /*0d60*/  FSEL R19, R18, UR5, !P1 ;  /* 0x0000000512137c08 */ /* 0x002fce000c800000 */
[C---:B------:R-:W-:Y:S02]  /*0d70*/  @!P0 LEA.HI R23, R17.reuse, R21, RZ, 0xc ;  /* 0x0000001511178211 */ /* 0x040fe400078f60ff */
[----:B------:R-:W-:Y:S02]  /*0d80*/  LOP3.LUT R22, R17, 0xfffff, RZ, 0xc0, !PT ;  /* 0x000fffff11167812 */ /* 0x000fe400078ec0ff */
[----:B------:R-:W-:Y:S01]  /*0d90*/  LOP3.LUT R17, R20, 0xfffff, RZ, 0xc0, !PT ;  /* 0x000fffff14117812 */ /* 0x000fe200078ec0ff */
[----:B------:R-:W-:Y:S01]  /*0da0*/  @!P0 VIADD R21, R23, 0xffffffca ;  /* 0xffffffca17158836 */ /* 0x000fe20000000000 */
[----:B------:R-:W-:Y:S01]  /*0db0*/  LOP3.LUT R22, R22, 0x100000, RZ, 0xfc, !PT ;  /* 0x0010000016167812 */ /* 0x000fe200078efcff */
[----:B------:R-:W-:Y:S01]  /*0dc0*/  IMAD.MOV.U32 R20, RZ, RZ, R16 ;  /* 0x000000ffff147224 */ /* 0x000fe200078e0010 */
[----:B------:R-:W-:Y:S01]  /*0dd0*/  LOP3.LUT R17, R17, 0x100000, RZ, 0xfc, !PT ;  /* 0x0010000011117812 */ /* 0x000fe200078efcff */
[----:B------:R-:W-:-:S07]  /*0de0*/  IMAD.IADD R21, R21, 0x1, -R0 ;  /* 0x0000000115157824 */ /* 0x000fce00078e0a00 */
.L_x_10:
[----:B------:R-:W-:Y:S02]  /*0df0*/  IADD3 R18, P0, PT, R20, -R19, RZ ;  /* 0x8000001314127210 */ /* 0x000fe40007f1e0ff */
[C---:B------:R-:W-:Y:S01]  /*0e00*/  ISETP.GT.AND P1, PT, R21.reuse, RZ, PT ;  /* 0x000000ff1500720c */ /* 0x040fe20003f24270 */
[----:B------:R-:W-:Y:S02]  /*0e10*/  VIADD R21, R21, 0xffffffff ;  /* 0xffffffff15157836 */ /* 0x000fe40000000000 */
[----:B------:R-:W-:-:S05]  /*0e20*/  IMAD.X R16, R22, 0x1, ~R17, P0 ;  /* 0x0000000116107824 */ /* 0x000fca00000e0e11 */
[----:B------:R-:W-:-:S04]  /*0e30*/  ISETP.GE.AND P0, PT, R16, RZ, PT ;  /* 0x000000ff1000720c */ /* 0x000fc80003f06270 */
[----:B------:R-:W-:Y:S02]  /*0e40*/  SEL R18, R20, R18, !P0 ;  /* 0x0000001214127207 */ /* 0x000fe40004000000 */
[----:B------:R-:W-:-:S03]  /*0e50*/  SEL R23, R22, R16, !P0 ;  /* 0x0000001016177207 */ /* 0x000fc60004000000 */
[C---:B------:R-:W-:Y:S01]  /*0e60*/  IMAD.SHL.U32 R20, R18.reuse, 0x2, RZ ;  /* 0x0000000212147824 */ /* 0x040fe200078e00ff */
[----:B------:R-:W-:Y:S01]  /*0e70*/  SHF.L.U64.HI R22, R18, 0x1, R23 ;  /* 0x0000000112167819 */ /* 0x000fe20000010217 */
[----:B------:R-:W-:Y:S06]  /*0e80*/  @P1 BRA `(.L_x_10) ;  /* 0xfffffffc00d81947 */ /* 0x000fec000383ffff */
[----:B------:R-:W-:Y:S02]  /*0e90*/  LOP3.LUT R19, R23, 0x7fffffff, RZ, 0xc0, !PT ;  /* 0x7fffffff17137812 */ /* 0x000fe400078ec0ff */
[----:B------:R-:W-:Y:S02]  /*0ea0*/  CS2R R20, SRZ ;  /* 0x0000000000147805 */ /* 0x000fe4000001ff00 */
[----:B------:R-:W-:-:S04]  /*0eb0*/  ISETP.NE.U32.AND P0, PT, R18, RZ, PT ;  /* 0x000000ff1200720c */ /* 0x000fc80003f05070 */
[----:B------:R-:W-:-:S13]  /*0ec0*/  ISETP.NE.AND.EX P0, PT, R19, RZ, PT, P0 ;  /* 0x000000ff1300720c */ /* 0x000fda0003f05300 */
[----:B------:R-:W-:Y:S05]  /*0ed0*/  @!P0 BRA `(.L_x_11) ;  /* 0x0000000000348947 */ /* 0x000fea0003800000 */
[----:B------:R-:W-:-:S10]  /*0ee0*/  DMUL R16, R18, 1.80143985094819840000e+16 ;  /* 0x4350000012107828 */ /* 0x000fd40000000000 */
[----:B------:R-:W-:-:S04]  /*0ef0*/  SHF.R.U32.HI R16, RZ, 0x14, R17 ;  /* 0x00000014ff107819 */ /* 0x000fc80000011611 */
[----:B------:R-:W-:-:S04]  /*0f00*/  IADD3 R17, PT, PT, -R16, 0x37, RZ ;  /* 0x0000003710117810 */ /* 0x000fc80007ffe1ff */
[-C--:B------:R-:W-:Y:S01]  /*0f10*/  SHF.L.U64.HI R19, R18, R17.reuse, R19 ;  /* 0x0000001112137219 */ /* 0x080fe20000010213 */
[----:B------:R-:W-:Y:S01]  /*0f20*/  IMAD.IADD R21, R0, 0x1, -R17 ;  /* 0x0000000100157824 */ /* 0x000fe200078e0a11 */
[----:B------:R-:W-:-:S04]  /*0f30*/  SHF.L.U32 R17, R18, R17, RZ ;  /* 0x0000001112117219 */ /* 0x000fc800000006ff */
[----:B------:R-:W-:-:S13]  /*0f40*/  ISETP.GT.AND P0, PT, R21, RZ, PT ;  /* 0x000000ff1500720c */ /* 0x000fda0003f04270 */
[----:B------:R-:W-:-:S04]  /*0f50*/  @!P0 IADD3 R16, PT, PT, -R21, 0x1, RZ ;  /* 0x0000000115108810 */ /* 0x000fc80007ffe1ff */
[-CC-:B------:R-:W-:Y:S02]  /*0f60*/  @!P0 SHF.R.U64 R20, R17, R16.reuse, R19.reuse ;  /* 0x0000001011148219 */ /* 0x180fe40000001213 */
[----:B------:R-:W-:Y:S01]  /*0f70*/  @P0 IADD3 R20, P1, PT, RZ, R17, RZ ;  /* 0x00000011ff140210 */ /* 0x000fe20007f3e0ff */
[----:B------:R-:W-:Y:S01]  /*0f80*/  @P0 VIADD R17, R21, 0xffffffff ;  /* 0xffffffff15110836 */ /* 0x000fe20000000000 */
[----:B------:R-:W-:-:S03]  /*0f90*/  @!P0 SHF.R.U32.HI R21, RZ, R16, R19 ;  /* 0x00000010ff158219 */ /* 0x000fc60000011613 */
[----:B------:R-:W-:-:S08]  /*0fa0*/  @P0 IMAD.U32.X R21, R17, 0x100000, R19, P1 ;  /* 0x0010000011150824 */ /* 0x000fd000008e0413 */
.L_x_11:
[----:B------:R-:W-:Y:S02]  /*0fb0*/  IMAD.MOV.U32 R18, RZ, RZ, R20 ;  /* 0x000000ffff127224 */ /* 0x000fe400078e0014 */
[----:B------:R-:W-:-:S06]  /*0fc0*/  IMAD.MOV.U32 R19, RZ, RZ, R21 ;  /* 0x000000ffff137224 */ /* 0x000fcc00078e0015 */
[----:B------:R-:W-:-:S11]  /*0fd0*/  DADD R18, -RZ, |R18| ;  /* 0x00000000ff127229 */ /* 0x000fd60000000512 */
.L_x_9:
[----:B------:R-:W-:Y:S01]  /*0fe0*/  DSETP.GTU.AND P0, PT, R18, R2, PT ;  /* 0x000000021200722a */ /* 0x000fe20003f0c000 */
[----:B------:R-:W-:-:S05]  /*0ff0*/  IMAD.MOV.U32 R30, RZ, RZ, RZ ;  /* 0x000000ffff1e7224 */ /* 0x000fca00078e00ff */
[----:B------:R-:W-:-:S08]  /*1000*/  FSEL R31, RZ, 1.875, P0 ;  /* 0x3ff00000ff1f7808 */ /* 0x000fd00000000000 */
.L_x_7:
[----:B------:R-:W-:Y:S01]  /*1010*/  DMUL R36, R52, 6 ;  /* 0x4018000034247828 */ /* 0x000fe20000000000 */
[----:B------:R-:W-:Y:S07]  /*1020*/  BSSY.RECONVERGENT B2, `(.L_x_12) ;  /* 0x0000019000027945 */ /* 0x000fee0003800200 */
[----:B------:R-:W-:-:S14]  /*1030*/  DSETP.NEU.AND P0, PT, |R36|, +INF , PT ;  /* 0x7ff000002400742a */ /* 0x000fdc0003f0d200 */
[----:B------:R-:W-:Y:S01]  /*1040*/  @!P0 DMUL R46, RZ, R36 ;  /* 0x00000024ff2e8228 */ /* 0x000fe20000000000 */
[----:B------:R-:W-:Y:S01]  /*1050*/  @!P0 IMAD.MOV.U32 R48, RZ, RZ, RZ ;  /* 0x000000ffff308224 */ /* 0x000fe200078e00ff */
[----:B------:R-:W-:Y:S09]  /*1060*/  @!P0 BRA `(.L_x_13) ;  /* 0x0000000000508947 */ /* 0x000ff20003800000 */
[----:B------:R-:W-:Y:S01]  /*1070*/  UMOV UR8, 0x6dc9c883 ;  /* 0x6dc9c88300087882 */ /* 0x000fe20000000000 */
[----:B------:R-:W-:Y:S01]  /*1080*/  UMOV UR9, 0x3fe45f30 ;  /* 0x3fe45f3000097882 */ /* 0x000fe20000000000 */
[C---:B------:R-:W-:Y:S02]  /*1090*/  DSETP.GE.AND P0, PT, |R36|.reuse, 2.14748364800000000000e+09, PT ;  /* 0x41e000002400742a */ /* 0x040fe40003f06200 */
[----:B------:R-:W-:Y:S01]  /*10a0*/  DMUL R16, R36, UR8 ;  /* 0x0000000824107c28 */ /* 0x000fe20008000000 */
[----:B------:R-:W-:Y:S01]  /*10b0*/  UMOV UR8, 0x54442d18 ;  /* 0x54442d1800087882 */ /* 0x000fe20000000000 */
[----:B------:R-:W-:-:S04]  /*10c0*/  UMOV UR9, 0x3ff921fb ;  /* 0x3ff921fb00097882 */ /* 0x000fc80000000000 */
[----:B------:R-:W1:Y:S08]  /*10d0*/  F2I.F64 R48, R16 ;  /* 0x0000001000307311 */ /* 0x000e700000301100 */
[----:B-1----:R-:W1:Y:S02]  /*10e0*/  I2F.F64 R46, R48 ;  /* 0x00000030002e7312 */ /* 0x002e640000201c00 */
[----:B-1----:R-:W-:Y:S01]  /*10f0*/  DFMA R18, R46, -UR8, R36 ;  /* 0x800000082e127c2b */ /* 0x002fe20008000024 */
[----:B------:R-:W-:Y:S01]  /*1100*/  UMOV UR8, 0x33145c00 ;  /* 0x33145c0000087882 */ /* 0x000fe20000000000 */
[----:B------:R-:W-:-:S06]  /*1110*/  UMOV UR9, 0x3c91a626 ;  /* 0x3c91a62600097882 */ /* 0x000fcc0000000000 */
[----:B------:R-:W-:Y:S01]  /*1120*/  DFMA R18, R46, -UR8, R18 ;  /* 0x800000082e127c2b */ /* 0x000fe20008000012 */
[----:B------:R-:W-:Y:S01]  /*1130*/  UMOV UR8, 0x252049c0 ;  /* 0x252049c000087882 */ /* 0x000fe20000000000 */
[----:B------:R-:W-:-:S06]  /*1140*/  UMOV UR9, 0x397b839a ;  /* 0x397b839a00097882 */ /* 0x000fcc0000000000 */
[----:B------:R-:W-:Y:S01]  /*1150*/  DFMA R46, R46, -UR8, R18 ;  /* 0x800000082e2e7c2b */ /* 0x000fe20008000012 */
[----:B------:R-:W-:Y:S10]  /*1160*/  @!P0 BRA `(.L_x_13) ;  /* 0x0000000000108947 */ /* 0x000ff40003800000 */
[----:B------:R-:W-:Y:S01]  /*1170*/  IMAD.MOV.U32 R46, RZ, RZ, R36 ;  /* 0x000000ffff2e7224 */ /* 0x000fe200078e0024 */
[----:B------:R-:W-:Y:S01]  /*1180*/  MOV R78, 0x11b0 ;  /* 0x000011b0004e7802 */ /* 0x000fe20000000f00 */
[----:B------:R-:W-:-:S07]  /*1190*/  IMAD.MOV.U32 R79, RZ, RZ, R37 ;  /* 0x000000ffff4f7224 */ /* 0x000fce00078e0025 */
[----:B0-----:R-:W-:Y:S05]  /*11a0*/  CALL.REL.NOINC `($_Z20calculate_mle_kernelPdddd$__internal_trig_reduction_slowpathd) ;  /* 0x000000ec00587944 */ /* 0x001fea0003c00000 */
.L_x_13:
[----:B0-----:R-:W-:Y:S05]  /*11b0*/  BSYNC.RECONVERGENT B2 ;  /* 0x0000000000027941 */ /* 0x001fea0003800200 */
.L_x_12:
[----:B------:R-:W0:Y:S01]  /*11c0*/  LDCU.64 UR8, c[0x4][0x8] ;  /* 0x01000100ff0877ac */ /* 0x000e220008000a00 */
[----:B------:R-:W-:-:S05]  /*11d0*/  IMAD.SHL.U32 R16, R48, 0x40, RZ ;  /* 0x0000004030107824 */ /* 0x000fca00078e00ff */
[----:B------:R-:W-:-:S04]  /*11e0*/  LOP3.LUT R16, R16, 0x40, RZ, 0xc0, !PT ;  /* 0x0000004010107812 */ /* 0x000fc800078ec0ff */
[----:B0-----:R-:W-:-:S05]  /*11f0*/  IADD3 R32, P0, PT, R16, UR8, RZ ;  /* 0x0000000810207c10 */ /* 0x001fca000ff1e0ff */
[----:B------:R-:W-:-:S05]  /*1200*/  IMAD.X R33, RZ, RZ, UR9, P0 ;  /* 0x00000009ff217e24 */ /* 0x000fca00080e06ff */
[----:B------:R-:W2:Y:S04]  /*1210*/  LDG.E.128.CONSTANT R24, desc[UR6][R32.64] ;  /* 0x0000000620187981 */ /* 0x000ea8000c1e9d00 */
[----:B------:R-:W3:Y:S04]  /*1220*/  LDG.E.128.CONSTANT R20, desc[UR6][R32.64+0x10] ;  /* 0x0000100620147981 */ /* 0x000ee8000c1e9d00 */
[----:B------:R-:W4:Y:S01]  /*1230*/  LDG.E.128.CONSTANT R16, desc[UR6][R32.64+0x20] ;  /* 0x0000200620107981 */ /* 0x000f22000c1e9d00 */
[----:B------:R-:W-:Y:S01]  /*1240*/  LOP3.LUT R34, R48, 0x1, RZ, 0xc0, !PT ;  /* 0x0000000130227812 */ /* 0x000fe200078ec0ff */
[----:B------:R-:W-:Y:S01]  /*1250*/  IMAD.MOV.U32 R40, RZ, RZ, 0x20fd8164 ;  /* 0x20fd8164ff287424 */ /* 0x000fe200078e00ff */
[----:B------:R-:W-:Y:S01]  /*1260*/  DMUL R54, R6, 3 ;  /* 0x4008000006367828 */ /* 0x000fe20000000000 */
[----:B------:R-:W-:Y:S01]  /*1270*/  IMAD.MOV.U32 R41, RZ, RZ, 0x3da8ff83 ;  /* 0x3da8ff83ff297424 */ /* 0x000fe200078e00ff */
[----:B------:R-:W-:Y:S01]  /*1280*/  ISETP.NE.U32.AND P0, PT, R34, 0x1, PT ;  /* 0x000000012200780c */ /* 0x000fe20003f05070 */
[----:B------:R-:W-:Y:S01]  /*1290*/  DMUL R34, R46, R46 ;  /* 0x0000002e2e227228 */ /* 0x000fe20000000000 */
[----:B------:R-:W-:Y:S02]  /*12a0*/  BSSY.RECONVERGENT B2, `(.L_x_14) ;  /* 0x0000029000027945 */ /* 0x000fe40003800200 */
[----:B------:R-:W-:-:S02]  /*12b0*/  FSEL R40, R40, -8.06006814911005101289e+34, !P0 ;  /* 0xf9785eba28287808 */ /* 0x000fc40004000000 */
[----:B------:R-:W-:Y:S01]  /*12c0*/  FSEL R41, -R41, 0.11223486810922622681, !P0 ;  /* 0x3de5db6529297808 */ /* 0x000fe20004000100 */
[----:B------:R-:W-:-:S05]  /*12d0*/  DSETP.NEU.AND P1, PT, |R54|, +INF , PT ;  /* 0x7ff000003600742a */ /* 0x000fca0003f2d200 */
[----:B--2---:R-:W-:-:S08]  /*12e0*/  DFMA R24, R34, R40, R24 ;  /* 0x000000282218722b */ /* 0x004fd00000000018 */
[----:B------:R-:W-:-:S08]  /*12f0*/  DFMA R24, R34, R24, R26 ;  /* 0x000000182218722b */ /* 0x000fd0000000001a */
[----:B---3--:R-:W-:-:S08]  /*1300*/  DFMA R20, R34, R24, R20 ;  /* 0x000000182214722b */ /* 0x008fd00000000014 */
[----:B------:R-:W-:-:S08]  /*1310*/  DFMA R20, R34, R20, R22 ;  /* 0x000000142214722b */ /* 0x000fd00000000016 */
[----:B----4-:R-:W-:-:S08]  /*1320*/  DFMA R16, R34, R20, R16 ;  /* 0x000000142210722b */ /* 0x010fd00000000010 */
[----:B------:R-:W-:-:S08]  /*1330*/  DFMA R16, R34, R16, R18 ;  /* 0x000000102210722b */ /* 0x000fd00000000012 */
[----:B------:R-:W-:Y:S02]  /*1340*/  DFMA R46, R16, R46, R46 ;  /* 0x0000002e102e722b */ /* 0x000fe4000000002e */
[----:B------:R-:W-:-:S10]  /*1350*/  DFMA R16, R34, R16, 1 ;  /* 0x3ff000002210742b */ /* 0x000fd40000000010 */
[----:B------:R-:W-:Y:S02]  /*1360*/  FSEL R18, R16, R46, !P0 ;  /* 0x0000002e10127208 */ /* 0x000fe40004000000 */
[----:B------:R-:W-:Y:S01]  /*1370*/  FSEL R19, R17, R47, !P0 ;  /* 0x0000002f11137208 */ /* 0x000fe20004000000 */
[----:B------:R-:W-:Y:S01]  /*1380*/  @!P1 DMUL R46, RZ, R54 ;  /* 0x00000036ff2e9228 */ /* 0x000fe20000000000 */
[----:B------:R-:W-:Y:S01]  /*1390*/  LOP3.LUT P0, RZ, R48, 0x2, RZ, 0xc0, !PT ;  /* 0x0000000230ff7812 */ /* 0x000fe2000780c0ff */
[----:B------:R-:W-:-:S03]  /*13a0*/  @!P1 IMAD.MOV.U32 R48, RZ, RZ, RZ ;  /* 0x000000ffff309224 */ /* 0x000fc600078e00ff */
[----:B------:R-:W-:-:S10]  /*13b0*/  DADD R16, RZ, -R18 ;  /* 0x00000000ff107229 */ /* 0x000fd40000000812 */
[----:B------:R-:W-:Y:S02]  /*13c0*/  FSEL R22, R18, R16, !P0 ;  /* 0x0000001012167208 */ /* 0x000fe40004000000 */
[----:B------:R-:W-:Y:S01]  /*13d0*/  FSEL R23, R19, R17, !P0 ;  /* 0x0000001113177208 */ /* 0x000fe20004000000 */
[----:B------:R-:W-:Y:S06]  /*13e0*/  @!P1 BRA `(.L_x_15) ;  /* 0x0000000000509947 */ /* 0x000fec0003800000 */
[----:B------:R-:W-:Y:S01]  /*13f0*/  UMOV UR8, 0x6dc9c883 ;  /* 0x6dc9c88300087882 */ /* 0x000fe20000000000 */
[----:B------:R-:W-:Y:S01]  /*1400*/  UMOV UR9, 0x3fe45f30 ;  /* 0x3fe45f3000097882 */ /* 0x000fe20000000000 */
[C---:B------:R-:W-:Y:S02]  /*1410*/  DSETP.GE.AND P0, PT, |R54|.reuse, 2.14748364800000000000e+09, PT ;  /* 0x41e000003600742a */ /* 0x040fe40003f06200 */
[----:B------:R-:W-:Y:S01]  /*1420*/  DMUL R16, R54, UR8 ;  /* 0x0000000836107c28 */ /* 0x000fe20008000000 */
[----:B------:R-:W-:Y:S01]  /*1430*/  UMOV UR8, 0x54442d18 ;  /* 0x54442d1800087882 */ /* 0x000fe20000000000 */
[----:B------:R-:W-:-:S04]  /*1440*/  UMOV UR9, 0x3ff921fb ;  /* 0x3ff921fb00097882 */ /* 0x000fc80000000000 */
[----:B------:R-:W0:Y:S08]  /*1450*/  F2I.F64 R48, R16 ;  /* 0x0000001000307311 */ /* 0x000e300000301100 */
[----:B0-----:R-:W0:Y:S02]  /*1460*/  I2F.F64 R46, R48 ;  /* 0x00000030002e7312 */ /* 0x001e240000201c00 */
[----:B0-----:R-:W-:Y:S01]  /*1470*/  DFMA R18, R46, -UR8, R54 ;  /* 0x800000082e127c2b */ /* 0x001fe20008000036 */
        /* <DEDUP_REMOVED lines=10> */
[----:B------:R-:W-:Y:S05]  /*1520*/  CALL.REL.NOINC `($_Z20calculate_mle_kernelPdddd$__internal_trig_reduction_slowpathd) ;  /* 0x000000e800787944 */ /* 0x000fea0003c00000 */
.L_x_15:
[----:B------:R-:W-:Y:S05]  /*1530*/  BSYNC.RECONVERGENT B2 ;  /* 0x0000000000027941 */ /* 0x000fea0003800200 */
.L_x_14:
[----:B------:R-:W0:Y:S01]  /*1540*/  LDCU.64 UR8, c[0x4][0x8] ;  /* 0x01000100ff0877ac */ /* 0x000e220008000a00 */
[----:B------:R-:W-:-:S05]  /*1550*/  IMAD.SHL.U32 R16, R48, 0x40, RZ ;  /* 0x0000004030107824 */ /* 0x000fca00078e00ff */
[----:B------:R-:W-:-:S04]  /*1560*/  LOP3.LUT R16, R16, 0x40, RZ, 0xc0, !PT ;  /* 0x0000004010107812 */ /* 0x000fc800078ec0ff */
[----:B0-----:R-:W-:-:S05]  /*1570*/  IADD3 R20, P0, PT, R16, UR8, RZ ;  /* 0x0000000810147c10 */ /* 0x001fca000ff1e0ff */
[----:B------:R-:W-:Y:S01]  /*1580*/  IMAD.X R21, RZ, RZ, UR9, P0 ;  /* 0x00000009ff157e24 */ /* 0x000fe200080e06ff */
[----:B------:R-:W-:Y:S01]  /*1590*/  LOP3.LUT R40, R48, 0x1, RZ, 0xc0, !PT ;  /* 0x0000000130287812 */ /* 0x000fe200078ec0ff */
[----:B------:R-:W-:Y:S02]  /*15a0*/  IMAD.MOV.U32 R42, RZ, RZ, 0x20fd8164 ;  /* 0x20fd8164ff2a7424 */ /* 0x000fe400078e00ff */
[----:B------:R-:W-:Y:S01]  /*15b0*/  IMAD.MOV.U32 R43, RZ, RZ, 0x3da8ff83 ;  /* 0x3da8ff83ff2b7424 */ /* 0x000fe200078e00ff */
[----:B------:R-:W2:Y:S01]  /*15c0*/  LDG.E.128.CONSTANT R32, desc[UR6][R20.64] ;  /* 0x0000000614207981 */ /* 0x000ea2000c1e9d00 */
[----:B------:R-:W-:Y:S01]  /*15d0*/  DMUL R56, R52, -3.5 ;  /* 0xc00c000034387828 */ /* 0x000fe20000000000 */
[----:B------:R-:W0:Y:S02]  /*15e0*/  LDCU.64 UR8, c[0x0][0x388] ;  /* 0x00007100ff0877ac */ /* 0x000e240008000a00 */
[----:B------:R-:W3:Y:S04]  /*15f0*/  LDG.E.128.CONSTANT R16, desc[UR6][R20.64+0x10] ;  /* 0x0000100614107981 */ /* 0x000ee8000c1e9d00 */
[----:B------:R1:W4:Y:S01]  /*1600*/  LDG.E.128.CONSTANT R24, desc[UR6][R20.64+0x20] ;  /* 0x0000200614187981 */ /* 0x000322000c1e9d00 */
[----:B------:R-:W-:Y:S01]  /*1610*/  ISETP.NE.U32.AND P0, PT, R40, 0x1, PT ;  /* 0x000000012800780c */ /* 0x000fe20003f05070 */
[----:B------:R-:W-:Y:S01]  /*1620*/  DMUL R40, R46, R46 ;  /* 0x0000002e2e287228 */ /* 0x000fe20000000000 */
[----:B------:R-:W-:Y:S01]  /*1630*/  BSSY.RECONVERGENT B2, `(.L_x_16) ;  /* 0x000002f000027945 */ /* 0x000fe20003800200 */
[----:B------:R-:W-:Y:S01]  /*1640*/  DSETP.NEU.AND P1, PT, |R56|, +INF , PT ;  /* 0x7ff000003800742a */ /* 0x000fe20003f2d200 */
[----:B------:R-:W-:-:S02]  /*1650*/  FSEL R42, R42, -8.06006814911005101289e+34, !P0 ;  /* 0xf9785eba2a2a7808 */ /* 0x000fc40004000000 */
[----:B------:R-:W-:-:S11]  /*1660*/  FSEL R43, -R43, 0.11223486810922622681, !P0 ;  /* 0x3de5db652b2b7808 */ /* 0x000fd60004000100 */
[----:B-1----:R-:W-:Y:S01]  /*1670*/  @!P1 DMUL R20, RZ, R56 ;  /* 0x00000038ff149228 */ /* 0x002fe20000000000 */
[----:B------:R-:W-:Y:S01]  /*1680*/  @!P1 IMAD.MOV.U32 R50, RZ, RZ, 0x1 ;  /* 0x00000001ff329424 */ /* 0x000fe200078e00ff */
[----:B--2---:R-:W-:-:S08]  /*1690*/  DFMA R32, R40, R42, R32 ;  /* 0x0000002a2820722b */ /* 0x004fd00000000020 */
[----:B------:R-:W-:Y:S02]  /*16a0*/  DFMA R32, R40, R32, R34 ;  /* 0x000000202820722b */ /* 0x000fe40000000022 */
[----:B0-----:R-:W-:-:S06]  /*16b0*/  DMUL R34, R30, UR8 ;  /* 0x000000081e227c28 */ /* 0x001fcc0008000000 */
[----:B---3--:R-:W-:-:S08]  /*16c0*/  DFMA R16, R40, R32, R16 ;  /* 0x000000202810722b */ /* 0x008fd00000000010 */
[----:B------:R-:W-:-:S08]  /*16d0*/  DFMA R16, R40, R16, R18 ;  /* 0x000000102810722b */ /* 0x000fd00000000012 */
[----:B----4-:R-:W-:-:S08]  /*16e0*/  DFMA R16, R40, R16, R24 ;  /* 0x000000102810722b */ /* 0x010fd00000000018 */
[----:B------:R-:W-:-:S08]  /*16f0*/  DFMA R16, R40, R16, R26 ;  /* 0x000000102810722b */ /* 0x000fd0000000001a */
[----:B------:R-:W-:Y:S02]  /*1700*/  DFMA R46, R16, R46, R46 ;  /* 0x0000002e102e722b */ /* 0x000fe4000000002e */
[----:B------:R-:W-:-:S10]  /*1710*/  DFMA R16, R40, R16, 1 ;  /* 0x3ff000002810742b */ /* 0x000fd40000000010 */
[----:B------:R-:W-:Y:S02]  /*1720*/  FSEL R18, R16, R46, !P0 ;  /* 0x0000002e10127208 */ /* 0x000fe40004000000 */
[----:B------:R-:W-:Y:S02]  /*1730*/  FSEL R19, R17, R47, !P0 ;  /* 0x0000002f11137208 */ /* 0x000fe40004000000 */
[----:B------:R-:W-:-:S04]  /*1740*/  LOP3.LUT P0, RZ, R48, 0x2, RZ, 0xc0, !PT ;  /* 0x0000000230ff7812 */ /* 0x000fc8000780c0ff */
[----:B------:R-:W-:-:S10]  /*1750*/  DADD R16, RZ, -R18 ;  /* 0x00000000ff107229 */ /* 0x000fd40000000812 */
[----:B------:R-:W-:Y:S02]  /*1760*/  FSEL R26, R18, R16, !P0 ;  /* 0x00000010121a7208 */ /* 0x000fe40004000000 */
[----:B------:R-:W-:Y:S01]  /*1770*/  FSEL R27, R19, R17, !P0 ;  /* 0x00000011131b7208 */ /* 0x000fe20004000000 */
[----:B------:R-:W-:Y:S06]  /*1780*/  @!P1 BRA `(.L_x_17) ;  /* 0x0000000000649947 */ /* 0x000fec0003800000 */
[----:B------:R-:W-:Y:S01]  /*1790*/  UMOV UR8, 0x6dc9c883 ;  /* 0x6dc9c88300087882 */ /* 0x000fe20000000000 */
[----:B------:R-:W-:Y:S01]  /*17a0*/  UMOV UR9, 0x3fe45f30 ;  /* 0x3fe45f3000097882 */ /* 0x000fe20000000000 */
[C---:B------:R-:W-:Y:S01]  /*17b0*/  DSETP.GE.AND P0, PT, |R56|.reuse, 2.14748364800000000000e+09, PT ;  /* 0x41e000003800742a */ /* 0x040fe20003f06200 */
[----:B------:R-:W-:Y:S01]  /*17c0*/  BSSY.RECONVERGENT B3, `(.L_x_18) ;  /* 0x0000014000037945 */ /* 0x000fe20003800200 */
        /* <DEDUP_REMOVED lines=17> */
[----:B------:R-:W-:Y:S02]  /*18e0*/  IMAD.MOV.U32 R20, RZ, RZ, R46 ;  /* 0x000000ffff147224 */ /* 0x000fe400078e002e */
[----:B------:R-:W-:-:S07]  /*18f0*/  IMAD.MOV.U32 R21, RZ, RZ, R47 ;  /* 0x000000ffff157224 */ /* 0x000fce00078e002f */
.L_x_19:
[----:B------:R-:W-:Y:S05]  /*1900*/  BSYNC.RECONVERGENT B3 ;  /* 0x0000000000037941 */ /* 0x000fea0003800200 */
.L_x_18:
[----:B------:R-:W-:-:S07]  /*1910*/  VIADD R50, R48, 0x1 ;  /* 0x0000000130327836 */ /* 0x000fce0000000000 */
.L_x_17:
[----:B------:R-:W-:Y:S05]  /*1920*/  BSYNC.RECONVERGENT B2 ;  /* 0x0000000000027941 */ /* 0x000fea0003800200 */
.L_x_16:
        /* <DEDUP_REMOVED lines=10> */
[----:B------:R-:W-:Y:S01]  /*19d0*/  UMOV UR8, 0xb4395810 ;  /* 0xb439581000087882 */ /* 0x000fe20000000000 */
[----:B------:R-:W-:Y:S01]  /*19e0*/  IMAD.MOV.U32 R49, RZ, RZ, 0x3da8ff83 ;  /* 0x3da8ff83ff317424 */ /* 0x000fe200078e00ff */
[----:B------:R-:W-:Y:S01]  /*19f0*/  ISETP.NE.U32.AND P0, PT, R32, 0x1, PT ;  /* 0x000000012000780c */ /* 0x000fe20003f05070 */
[----:B------:R-:W-:Y:S01]  /*1a00*/  DMUL R32, R20, R20 ;  /* 0x0000001414207228 */ /* 0x000fe20000000000 */
[----:B------:R-:W-:Y:S01]  /*1a10*/  UMOV UR9, 0x3fde76c8 ;  /* 0x3fde76c800097882 */ /* 0x000fe20000000000 */
[----:B------:R-:W-:Y:S01]  /*1a20*/  BSSY.RECONVERGENT B2, `(.L_x_20) ;  /* 0x000002e000027945 */ /* 0x000fe20003800200 */
[----:B------:R-:W-:Y:S01]  /*1a30*/  FSEL R48, R48, -8.06006814911005101289e+34, !P0 ;  /* 0xf9785eba30307808 */ /* 0x000fe20004000000 */
[----:B------:R-:W-:Y:S01]  /*1a40*/  DFMA R14, R14, -UR8, R6 ;  /* 0x800000080e0e7c2b */ /* 0x000fe20008000006 */
[----:B------:R-:W-:-:S06]  /*1a50*/  FSEL R49, -R49, 0.11223486810922622681, !P0 ;  /* 0x3de5db6531317808 */ /* 0x000fcc0004000100 */
[----:B--2---:R-:W-:-:S08]  /*1a60*/  DFMA R16, R32, R48, R16 ;  /* 0x000000302010722b */ /* 0x004fd00000000010 */
[----:B------:R-:W-:-:S08]  /*1a70*/  DFMA R16, R32, R16, R18 ;  /* 0x000000102010722b */ /* 0x000fd00000000012 */
[----:B---3--:R-:W-:-:S08]  /*1a80*/  DFMA R16, R32, R16, R40 ;  /* 0x000000102010722b */ /* 0x008fd00000000028 */
[----:B------:R-:W-:-:S08]  /*1a90*/  DFMA R16, R32, R16, R42 ;  /* 0x000000102010722b */ /* 0x000fd0000000002a */
[----:B----4-:R-:W-:-:S08]  /*1aa0*/  DFMA R16, R32, R16, R44 ;  /* 0x000000102010722b */ /* 0x010fd0000000002c */
[----:B------:R-:W-:-:S08]  /*1ab0*/  DFMA R16, R32, R16, R46 ;  /* 0x000000102010722b */ /* 0x000fd0000000002e */
[----:B------:R-:W-:Y:S02]  /*1ac0*/  DFMA R20, R16, R20, R20 ;  /* 0x000000141014722b */ /* 0x000fe40000000014 */
[----:B------:R-:W-:Y:S02]  /*1ad0*/  DFMA R16, R32, R16, 1 ;  /* 0x3ff000002010742b */ /* 0x000fe40000000010 */
[----:B------:R-:W-:-:S08]  /*1ae0*/  DMUL R32, R14, -1.5 ;  /* 0xbff800000e207828 */ /* 0x000fd00000000000 */
[----:B------:R-:W-:Y:S01]  /*1af0*/  FSEL R16, R16, R20, !P0 ;  /* 0x0000001410107208 */ /* 0x000fe20004000000 */
[----:B------:R-:W-:Y:S01]  /*1b00*/  DSETP.NEU.AND P1, PT, |R32|, +INF , PT ;  /* 0x7ff000002000742a */ /* 0x000fe20003f2d200 */
[----:B------:R-:W-:Y:S02]  /*1b10*/  FSEL R17, R17, R21, !P0 ;  /* 0x0000001511117208 */ /* 0x000fe40004000000 */
[----:B------:R-:W-:-:S04]  /*1b20*/  LOP3.LUT P0, RZ, R50, 0x2, RZ, 0xc0, !PT ;  /* 0x0000000232ff7812 */ /* 0x000fc8000780c0ff */
[----:B------:R-:W-:-:S07]  /*1b30*/  DADD R14, RZ, -R16 ;  /* 0x00000000ff0e7229 */ /* 0x000fce0000000810 */
[----:B------:R-:W-:Y:S01]  /*1b40*/  @!P1 DMUL R20, RZ, R32 ;  /* 0x00000020ff149228 */ /* 0x000fe20000000000 */
[----:B------:R-:W-:Y:S02]  /*1b50*/  @!P1 IMAD.MOV.U32 R58, RZ, RZ, RZ ;  /* 0x000000ffff3a9224 */ /* 0x000fe400078e00ff */
        /* <DEDUP_REMOVED lines=24> */
[----:B------:R-:W-:Y:S02]  /*1ce0*/  IMAD.MOV.U32 R20, RZ, RZ, R46 ;  /* 0x000000ffff147224 */ /* 0x000fe400078e002e */
[----:B------:R-:W-:-:S07]  /*1cf0*/  IMAD.MOV.U32 R21, RZ, RZ, R47 ;  /* 0x000000ffff157224 */ /* 0x000fce00078e002f */
.L_x_21:
[----:B------:R-:W-:Y:S05]  /*1d00*/  BSYNC.RECONVERGENT B2 ;  /* 0x0000000000027941 */ /* 0x000fea0003800200 */
.L_x_20:
        /* <DEDUP_REMOVED lines=10> */
[----:B------:R-:W-:Y:S01]  /*1db0*/  BSSY.RECONVERGENT B2, `(.L_x_22) ;  /* 0x0000031000027945 */ /* 0x000fe20003800200 */
[----:B------:R-:W-:Y:S01]  /*1dc0*/  IMAD.MOV.U32 R51, RZ, RZ, 0x3da8ff83 ;  /* 0x3da8ff83ff337424 */ /* 0x000fe200078e00ff */
[----:B------:R-:W-:Y:S01]  /*1dd0*/  ISETP.NE.U32.AND P0, PT, R48, 0x1, PT ;  /* 0x000000013000780c */ /* 0x000fe20003f05070 */
[----:B------:R-:W-:-:S02]  /*1de0*/  DMUL R48, R20, R20 ;  /* 0x0000001414307228 */ /* 0x000fc40000000000 */
[----:B------:R-:W-:Y:S01]  /*1df0*/  DMUL R30, R30, R4 ;  /* 0x000000041e1e7228 */ /* 0x000fe20000000000 */
[----:B------:R-:W-:Y:S02]  /*1e00*/  FSEL R50, R50, -8.06006814911005101289e+34, !P0 ;  /* 0xf9785eba32327808 */ /* 0x000fe40004000000 */
        /* <DEDUP_REMOVED lines=15> */
[----:B------:R-:W-:-:S03]  /*1f00*/  @!P1 DMUL R18, RZ, R16 ;  /* 0x00000010ff129228 */ /* 0x000fc60000000000 */
[----:B------:R-:W-:Y:S01]  /*1f10*/  FSEL R20, R20, R14, !P0 ;  /* 0x0000000e14147208 */ /* 0x000fe20004000000 */
[----:B------:R-:W-:Y:S01]  /*1f20*/  @!P1 IMAD.MOV.U32 R14, RZ, RZ, RZ ;  /* 0x000000ffff0e9224 */ /* 0x000fe200078e00ff */
[----:B------:R-:W-:Y:S01]  /*1f30*/  FSEL R21, R21, R15, !P0 ;  /* 0x0000000f15157208 */ /* 0x000fe20004000000 */
[----:B------:R-:W-:Y:S06]  /*1f40*/  @!P1 BRA `(.L_x_23) ;  /* 0x00000000005c9947 */ /* 0x000fec0003800000 */
[----:B------:R-:W-:Y:S01]  /*1f50*/  UMOV UR8, 0x6dc9c883 ;  /* 0x6dc9c88300087882 */ /* 0x000fe20000000000 */
[----:B------:R-:W-:Y:S01]  /*1f60*/  UMOV UR9, 0x3fe45f30 ;  /* 0x3fe45f3000097882 */ /* 0x000fe20000000000 */
[C---:B------:R-:W-:Y:S02]  /*1f70*/  DSETP.GE.AND P0, PT, |R16|.reuse, 2.14748364800000000000e+09, PT ;  /* 0x41e000001000742a */ /* 0x040fe40003f06200 */
[----:B------:R-:W-:Y:S01]  /*1f80*/  DMUL R14, R16, UR8 ;  /* 0x00000008100e7c28 */ /* 0x000fe20008000000 */
[----:B------:R-:W-:Y:S01]  /*1f90*/  UMOV UR8, 0x54442d18 ;  /* 0x54442d1800087882 */ /* 0x000fe20000000000 */
[----:B------:R-:W-:-:S08]  /*1fa0*/  UMOV UR9, 0x3ff921fb ;  /* 0x3ff921fb00097882 */ /* 0x000fd00000000000 */
        /* <DEDUP_REMOVED lines=17> */
.L_x_23:
[----:B------:R-:W-:Y:S05]  /*20c0*/  BSYNC.RECONVERGENT B2 ;  /* 0x0000000000027941 */ /* 0x000fea0003800200 */
.L_x_22:
[----:B------:R-:W0:Y:S01]  /*20d0*/  LDCU.64 UR8, c[0x4][0x8] ;  /* 0x01000100ff0877ac */ /* 0x000e220008000a00 */
[----:B------:R-:W-:-:S05]  /*20e0*/  IMAD.SHL.U32 R15, R14, 0x40, RZ ;  /* 0x000000400e0f7824 */ /* 0x000fca00078e00ff */
[----:B------:R-:W-:-:S04]  /*20f0*/  LOP3.LUT R15, R15, 0x40, RZ, 0xc0, !PT ;  /* 0x000000400f0f7812 */ /* 0x000fc800078ec0ff */
[----:B0-----:R-:W-:-:S05]  /*2100*/  IADD3 R58, P0, PT, R15, UR8, RZ ;  /* 0x000000080f3a7c10 */ /* 0x001fca000ff1e0ff */
[----:B------:R-:W-:-:S05]  /*2110*/  IMAD.X R59, RZ, RZ, UR9, P0 ;  /* 0x00000009ff3b7e24 */ /* 0x000fca00080e06ff */
[----:B------:R-:W2:Y:S04]  /*2120*/  LDG.E.128.CONSTANT R40, desc[UR6][R58.64] ;  /* 0x000000063a287981 */ /* 0x000ea8000c1e9d00 */
[----:B------:R-:W3:Y:S04]  /*2130*/  LDG.E.128.CONSTANT R44, desc[UR6][R58.64+0x10] ;  /* 0x000010063a2c7981 */ /* 0x000ee8000c1e9d00 */
[----:B------:R0:W4:Y:S01]  /*2140*/  LDG.E.128.CONSTANT R48, desc[UR6][R58.64+0x20] ;  /* 0x000020063a307981 */ /* 0x000122000c1e9d00 */
[----:B------:R-:W-:Y:S01]  /*2150*/  LOP3.LUT R15, R14, 0x1, RZ, 0xc0, !PT ;  /* 0x000000010e0f7812 */ /* 0x000fe200078ec0ff */
[----:B------:R-:W-:Y:S01]  /*2160*/  IMAD.MOV.U32 R62, RZ, RZ, 0x20fd8164 ;  /* 0x20fd8164ff3e7424 */ /* 0x000fe200078e00ff */
[----:B------:R-:W-:Y:S01]  /*2170*/  DMUL R60, R18, R18 ;  /* 0x00000012123c7228 */ /* 0x000fe20000000000 */
[----:B------:R-:W-:Y:S01]  /*2180*/  BSSY.RECONVERGENT B2, `(.L_x_24) ;  /* 0x0000039000027945 */ /* 0x000fe20003800200 */
[----:B------:R-:W-:Y:S01]  /*2190*/  ISETP.NE.U32.AND P0, PT, R15, 0x1, PT ;  /* 0x000000010f00780c */ /* 0x000fe20003f05070 */
[----:B------:R-:W-:Y:S01]  /*21a0*/  IMAD.MOV.U32 R15, RZ, RZ, 0x3da8ff83 ;  /* 0x3da8ff83ff0f7424 */ /* 0x000fe200078e00ff */
[----:B------:R-:W-:-:S02]  /*21b0*/  DSETP.NEU.AND P1, PT, |R36|, +INF , PT ;  /* 0x7ff000002400742a */ /* 0x000fc40003f2d200 */
[----:B------:R-:W-:Y:S02]  /*21c0*/  FSEL R62, R62, -8.06006814911005101289e+34, !P0 ;  /* 0xf9785eba3e3e7808 */ /* 0x000fe40004000000 */
[----:B------:R-:W-:-:S10]  /*21d0*/  FSEL R63, -R15, 0.11223486810922622681, !P0 ;  /* 0x3de5db650f3f7808 */ /* 0x000fd40004000100 */
[----:B0-----:R-:W-:Y:S01]  /*21e0*/  @!P1 DMUL R58, RZ, R36 ;  /* 0x00000024ff3a9228 */ /* 0x001fe20000000000 */
[----:B------:R-:W-:Y:S01]  /*21f0*/  @!P1 IMAD.MOV.U32 R64, RZ, RZ, 0x1 ;  /* 0x00000001ff409424 */ /* 0x000fe200078e00ff */
[----:B--2---:R-:W-:-:S08]  /*2200*/  DFMA R40, R60, R62, R40 ;  /* 0x0000003e3c28722b */ /* 0x004fd00000000028 */
[----:B------:R-:W-:Y:S02]  /*2210*/  DFMA R40, R60, R40, R42 ;  /* 0x000000283c28722b */ /* 0x000fe4000000002a */
[----:B------:R-:W-:-:S06]  /*2220*/  DMUL R42, R34, 1.5 ;  /* 0x3ff80000222a7828 */ /* 0x000fcc0000000000 */
[----:B---3--:R-:W-:Y:S02]  /*2230*/  DFMA R40, R60, R40, R44 ;  /* 0x000000283c28722b */ /* 0x008fe4000000002c */
[----:B------:R-:W-:-:S06]  /*2240*/  DMUL R42, R24, R42 ;  /* 0x0000002a182a7228 */ /* 0x000fcc0000000000 */
[----:B------:R-:W-:Y:S02]  /*2250*/  DFMA R40, R60, R40, R46 ;  /* 0x000000283c28722b */ /* 0x000fe4000000002e */
[----:B------:R-:W-:-:S06]  /*2260*/  DMUL R42, R20, R42 ;  /* 0x0000002a142a7228 */ /* 0x000fcc0000000000 */
[----:B----4-:R-:W-:-:S08]  /*2270*/  DFMA R40, R60, R40, R48 ;  /* 0x000000283c28722b */ /* 0x010fd00000000030 */
[----:B------:R-:W-:-:S08]  /*2280*/  DFMA R40, R60, R40, R50 ;  /* 0x000000283c28722b */ /* 0x000fd00000000032 */
[----:B------:R-:W-:Y:S02]  /*2290*/  DFMA R18, R40, R18, R18 ;  /* 0x000000122812722b */ /* 0x000fe40000000012 */
[----:B------:R-:W-:-:S10]  /*22a0*/  DFMA R40, R60, R40, 1 ;  /* 0x3ff000003c28742b */ /* 0x000fd40000000028 */
[----:B------:R-:W-:Y:S02]  /*22b0*/  FSEL R44, R40, R18, !P0 ;  /* 0x00000012282c7208 */ /* 0x000fe40004000000 */
[----:B------:R-:W-:Y:S01]  /*22c0*/  FSEL R45, R41, R19, !P0 ;  /* 0x00000013292d7208 */ /* 0x000fe20004000000 */
[----:B------:R-:W-:Y:S01]  /*22d0*/  DMUL R40, R28, 3 ;  /* 0x400800001c287828 */ /* 0x000fe20000000000 */
[----:B------:R-:W-:Y:S01]  /*22e0*/  LOP3.LUT P0, RZ, R14, 0x2, RZ, 0xc0, !PT ;  /* 0x000000020eff7812 */ /* 0x000fe2000780c0ff */
[----:B------:R-:W-:-:S03]  /*22f0*/  DMUL R14, R30, 1.5 ;  /* 0x3ff800001e0e7828 */ /* 0x000fc60000000000 */
[----:B------:R-:W-:-:S03]  /*2300*/  DADD R18, RZ, -R44 ;  /* 0x00000000ff127229 */ /* 0x000fc6000000082c */
[----:B------:R-:W-:-:S07]  /*2310*/  DMUL R40, R22, R40 ;  /* 0x0000002816287228 */ /* 0x000fce0000000000 */
[----:B------:R-:W-:Y:S01]  /*2320*/  FSEL R18, R44, R18, !P0 ;  /* 0x000000122c127208 */ /* 0x000fe20004000000 */
[----:B------:R-:W-:Y:S01]  /*2330*/  DFMA R40, R26, R40, -R42 ;  /* 0x000000281a28722b */ /* 0x000fe2000000082a */
[----:B------:R-:W-:-:S06]  /*2340*/  FSEL R19, R45, R19, !P0 ;  /* 0x000000132d137208 */ /* 0x000fcc0004000000 */
[----:B------:R-:W-:-:S08]  /*2350*/  DMUL R14, R18, R14 ;  /* 0x0000000e120e7228 */ /* 0x000fd00000000000 */
[----:B------:R-:W-:Y:S01]  /*2360*/  DFMA R14, -R20, R14, R40 ;  /* 0x0000000e140e722b */ /* 0x000fe20000000128 */
[----:B------:R-:W-:Y:S10]  /*2370*/  @!P1 BRA `(.L_x_25) ;  /* 0x0000000000649947 */ /* 0x000ff40003800000 */
        /* <DEDUP_REMOVED lines=23> */
.L_x_27:
[----:B------:R-:W-:Y:S05]  /*24f0*/  BSYNC.RECONVERGENT B3 ;  /* 0x0000000000037941 */ /* 0x000fea0003800200 */
.L_x_26:
[----:B------:R-:W-:-:S07]  /*2500*/  VIADD R64, R48, 0x1 ;  /* 0x0000000130407836 */ /* 0x000fce0000000000 */
.L_x_25:
[----:B------:R-:W-:Y:S05]  /*2510*/  BSYNC.RECONVERGENT B2 ;  /* 0x0000000000027941 */ /* 0x000fea0003800200 */
.L_x_24:
        /* <DEDUP_REMOVED lines=10> */
[----:B------:R-:W-:Y:S01]  /*25c0*/  DSETP.NEU.AND P1, PT, |R54|, +INF , PT ;  /* 0x7ff000003600742a */ /* 0x000fe20003f2d200 */
[----:B------:R-:W-:Y:S01]  /*25d0*/  IMAD.MOV.U32 R63, RZ, RZ, 0x3da8ff83 ;  /* 0x3da8ff83ff3f7424 */ /* 0x000fe200078e00ff */
[----:B------:R-:W-:Y:S01]  /*25e0*/  ISETP.NE.U32.AND P0, PT, R60, 0x1, PT ;  /* 0x000000013c00780c */ /* 0x000fe20003f05070 */
[----:B------:R-:W-:Y:S01]  /*25f0*/  DMUL R60, R58, R58 ;  /* 0x0000003a3a3c7228 */ /* 0x000fe20000000000 */
[----:B------:R-:W-:Y:S02]  /*2600*/  BSSY.RECONVERGENT B2, `(.L_x_28) ;  /* 0x000002d000027945 */ /* 0x000fe40003800200 */
[----:B------:R-:W-:-:S02]  /*2610*/  FSEL R62, R62, -8.06006814911005101289e+34, !P0 ;  /* 0xf9785eba3e3e7808 */ /* 0x000fc40004000000 */
        /* <DEDUP_REMOVED lines=13> */
[----:B------:R-:W-:-:S03]  /*26f0*/  @!P1 IMAD.MOV.U32 R64, RZ, RZ, 0x1 ;  /* 0x00000001ff409424 */ /* 0x000fc600078e00ff */
        /* <DEDUP_REMOVED lines=27> */
.L_x_31:
[----:B------:R-:W-:Y:S05]  /*28b0*/  BSYNC.RECONVERGENT B3 ;  /* 0x0000000000037941 */ /* 0x000fea0003800200 */
.L_x_30:
[----:B------:R-:W-:-:S07]  /*28c0*/  VIADD R64, R48, 0x1 ;  /* 0x0000000130407836 */ /* 0x000fce0000000000 */
.L_x_29:
[----:B------:R-:W-:Y:S05]  /*28d0*/  BSYNC.RECONVERGENT B2 ;  /* 0x0000000000027941 */ /* 0x000fea0003800200 */
.L_x_28:
        /* <DEDUP_REMOVED lines=25> */
[----:B------:R-:W-:-:S08]  /*2a70*/  @!P1 DMUL R60, RZ, R56 ;  /* 0x00000038ff3c9228 */ /* 0x000fd00000000000 */
[----:B------:R-:W-:Y:S01]  /*2a80*/  FSEL R42, R40, R58, !P0 ;  /* 0x0000003a282a7208 */ /* 0x000fe20004000000 */
[----:B------:R-:W-:Y:S01]  /*2a90*/  @!P1 IMAD.MOV.U32 R58, RZ, RZ, RZ ;  /* 0x000000ffff3a9224 */ /* 0x000fe200078e00ff */
        /* <DEDUP_REMOVED lines=29> */
.L_x_33:
[----:B------:R-:W-:Y:S05]  /*2c70*/  BSYNC.RECONVERGENT B2 ;  /* 0x0000000000027941 */ /* 0x000fea0003800200 */
.L_x_32:
        /* <DEDUP_REMOVED lines=16> */
[----:B------:R-:W-:-:S06]  /*2d80*/  FSEL R65, -R59, 0.11223486810922622681, !P0 ;  /* 0x3de5db653b417808 */ /* 0x000fcc0004000100 */
[----:B--2---:R-:W-:-:S04]  /*2d90*/  DFMA R40, R62, R64, R40 ;  /* 0x000000403e28722b */ /* 0x004fc80000000028 */
[----:B------:R-:W-:-:S04]  /*2da0*/  @!P1 IMAD.MOV.U32 R64, RZ, RZ, 0x1 ;  /* 0x00000001ff409424 */ /* 0x000fc800078e00ff */
[----:B------:R-:W-:-:S08]  /*2db0*/  DFMA R40, R62, R40, R42 ;  /* 0x000000283e28722b */ /* 0x000fd0000000002a */
[----:B---3--:R-:W-:-:S08]  /*2dc0*/  DFMA R40, R62, R40, R44 ;  /* 0x000000283e28722b */ /* 0x008fd0000000002c */
[----:B------:R-:W-:-:S08]  /*2dd0*/  DFMA R40, R62, R40, R46 ;  /* 0x000000283e28722b */ /* 0x000fd0000000002e */
[----:B----4-:R-:W-:Y:S02]  /*2de0*/  DFMA R40, R62, R40, R48 ;  /* 0x000000283e28722b */ /* 0x010fe40000000030 */
[----:B------:R-:W-:-:S06]  /*2df0*/  @!P1 DMUL R48, RZ, R32 ;  /* 0x00000020ff309228 */ /* 0x000fcc0000000000 */
[----:B------:R-:W-:-:S08]  /*2e00*/  DFMA R40, R62, R40, R50 ;  /* 0x000000283e28722b */ /* 0x000fd00000000032 */
[----:B------:R-:W-:Y:S02]  /*2e10*/  DFMA R60, R40, R60, R60 ;  /* 0x0000003c283c722b */ /* 0x000fe4000000003c */
[----:B------:R-:W-:-:S10]  /*2e20*/  DFMA R40, R62, R40, 1 ;  /* 0x3ff000003e28742b */ /* 0x000fd40000000028 */
[----:B------:R-:W-:Y:S02]  /*2e30*/  FSEL R42, R40, R60, !P0 ;  /* 0x0000003c282a7208 */ /* 0x000fe40004000000 */
[----:B------:R-:W-:Y:S02]  /*2e40*/  FSEL R43, R41, R61, !P0 ;  /* 0x0000003d292b7208 */ /* 0x000fe40004000000 */
[----:B------:R-:W-:Y:S01]  /*2e50*/  LOP3.LUT P0, RZ, R58, 0x2, RZ, 0xc0, !PT ;  /* 0x000000023aff7812 */ /* 0x000fe2000780c0ff */
[----:B------:R-:W-:-:S03]  /*2e60*/  DMUL R58, R34, 3.5 ;  /* 0x400c0000223a7828 */ /* 0x000fc60000000000 */
        /* <DEDUP_REMOVED lines=28> */
.L_x_37:
[----:B------:R-:W-:Y:S05]  /*3030*/  BSYNC.RECONVERGENT B3 ;  /* 0x0000000000037941 */ /* 0x000fea0003800200 */
.L_x_36:
[----:B------:R-:W-:-:S07]  /*3040*/  VIADD R64, R34, 0x1 ;  /* 0x0000000122407836 */ /* 0x000fce0000000000 */
.L_x_35:
[----:B------:R-:W-:Y:S05]  /*3050*/  BSYNC.RECONVERGENT B2 ;  /* 0x0000000000027941 */ /* 0x000fea0003800200 */
.L_x_34:
        /* <DEDUP_REMOVED lines=18> */
[----:B------:R-:W-:Y:S02]  /*3180*/  DFMA R32, R60, R32, R34 ;  /* 0x000000203c20722b */ /* 0x000fe40000000022 */
[----:B------:R-:W-:-:S06]  /*3190*/  DMUL R34, R56, R58 ;  /* 0x0000003a38227228 */ /* 0x000fcc0000000000 */
[----:B---3--:R-:W-:Y:S02]  /*31a0*/  DFMA R32, R60, R32, R40 ;  /* 0x000000203c20722b */ /* 0x008fe40000000028 */
[----:B------:R-:W-:-:S06]  /*31b0*/  DMUL R40, R28, 6 ;  /* 0x401800001c287828 */ /* 0x000fcc0000000000 */
[----:B------:R-:W-:Y:S02]  /*31c0*/  DFMA R32, R60, R32, R42 ;  /* 0x000000203c20722b */ /* 0x000fe4000000002a */
[----:B------:R-:W-:-:S06]  /*31d0*/  DMUL R40, R36, R40 ;  /* 0x0000002824287228 */ /* 0x000fcc0000000000 */
[----:B----4-:R-:W-:-:S08]  /*31e0*/  DFMA R32, R60, R32, R44 ;  /* 0x000000203c20722b */ /* 0x010fd0000000002c */
[----:B------:R-:W-:Y:S02]  /*31f0*/  DFMA R32, R60, R32, R46 ;  /* 0x000000203c20722b */ /* 0x000fe4000000002e */
[----:B------:R-:W-:-:S06]  /*3200*/  DMUL R46, R52, -2.5 ;  /* 0xc0040000342e7828 */ /* 0x000fcc0000000000 */
        /* <DEDUP_REMOVED lines=9> */
[----:B------:R-:W-:-:S06]  /*32a0*/  FSEL R59, R43, R33, !P0 ;  /* 0x000000212b3b7208 */ /* 0x000fcc0004000000 */
[----:B------:R-:W-:-:S08]  /*32b0*/  DMUL R34, R58, R34 ;  /* 0x000000223a227228 */ /* 0x000fd00000000000 */
[----:B------:R-:W-:Y:S01]  /*32c0*/  DFMA R60, R54, R40, R34 ;  /* 0x00000028363c722b */ /* 0x000fe20000000022 */
[----:B------:R-:W-:Y:S10]  /*32d0*/  @!P1 BRA `(.L_x_39) ;  /* 0x0000000000649947 */ /* 0x000ff40003800000 */
[----:B------:R-:W-:Y:S01]  /*32e0*/  UMOV UR8, 0x6dc9c883 ;  /* 0x6dc9c88300087882 */ /* 0x000fe20000000000 */
[----:B------:R-:W-:Y:S01]  /*32f0*/  UMOV UR9, 0x3fe45f30 ;  /* 0x3fe45f3000097882 */ /* 0x000fe20000000000 */
[----:B------:R-:W-:Y:S01]  /*3300*/  DSETP.GE.AND P0, PT, |R16|, 2.14748364800000000000e+09, PT ;  /* 0x41e000001000742a */ /* 0x000fe20003f06200 */
        /* <DEDUP_REMOVED lines=15> */
[----:B------:R-:W-:-:S07]  /*3400*/  MOV R78, 0x3420 ;  /* 0x00003420004e7802 */ /* 0x000fce0000000f00 */
[----:B------:R-:W-:Y:S05]  /*3410*/  CALL.REL.NOINC `($_Z20calculate_mle_kernelPdddd$__internal_trig_reduction_slowpathd) ;  /* 0x000000c800bc7944 */ /* 0x000fea0003c00000 */
[----:B------:R-:W-:Y:S02]  /*3420*/  IMAD.MOV.U32 R32, RZ, RZ, R48 ;  /* 0x000000ffff207224 */ /* 0x000fe400078e0030 */
[----:B------:R-:W-:Y:S02]  /*3430*/  IMAD.MOV.U32 R48, RZ, RZ, R46 ;  /* 0x000000ffff307224 */ /* 0x000fe400078e002e */
[----:B------:R-:W-:-:S07]  /*3440*/  IMAD.MOV.U32 R49, RZ, RZ, R47 ;  /* 0x000000ffff317224 */ /* 0x000fce00078e002f */
.L_x_41:
[----:B------:R-:W-:Y:S05]  /*3450*/  BSYNC.RECONVERGENT B3 ;  /* 0x0000000000037941 */ /* 0x000fea0003800200 */
.L_x_40:
[----:B------:R-:W-:-:S07]  /*3460*/  VIADD R64, R32, 0x1 ;  /* 0x0000000120407836 */ /* 0x000fce0000000000 */
.L_x_39:
[----:B------:R-:W-:Y:S05]  /*3470*/  BSYNC.RECONVERGENT B2 ;  /* 0x0000000000027941 */ /* 0x000fea0003800200 */
.L_x_38:
[----:B------:R-:W0:Y:S01]  /*3480*/  LDCU.64 UR8, c[0x4][0x8] ;  /* 0x01000100ff0877ac */ /* 0x000e220008000a00 */
[C---:B------:R-:W-:Y:S01]  /*3490*/  IMAD.SHL.U32 R16, R64.reuse, 0x40, RZ ;  /* 0x0000004040107824 */ /* 0x040fe200078e00ff */
[----:B------:R-:W-:Y:S01]  /*34a0*/  LOP3.LUT R50, R64, 0x1, RZ, 0xc0, !PT ;  /* 0x0000000140327812 */ /* 0x000fe200078ec0ff */
[----:B------:R-:W-:Y:S01]  /*34b0*/  IMAD.MOV.U32 R62, RZ, RZ, 0x20fd8164 ;  /* 0x20fd8164ff3e7424 */ /* 0x000fe200078e00ff */
[----:B------:R-:W1:Y:S02]  /*34c0*/  LDCU UR5, c[0x0][0x390] ;  /* 0x00007200ff0577ac */ /* 0x000e640008000800 */
[----:B------:R-:W-:-:S04]  /*34d0*/  LOP3.LUT R16, R16, 0x40, RZ, 0xc0, !PT ;  /* 0x0000004010107812 */ /* 0x000fc800078ec0ff */
[----:B0-----:R-:W-:-:S05]  /*34e0*/  IADD3 R16, P0, PT, R16, UR8, RZ ;  /* 0x0000000810107c10 */ /* 0x001fca000ff1e0ff */
[----:B------:R-:W-:Y:S01]  /*34f0*/  IMAD.X R17, RZ, RZ, UR9, P0 ;  /* 0x00000009ff117e24 */ /* 0x000fe200080e06ff */
[----:B------:R-:W0:Y:S04]  /*3500*/  LDCU.64 UR8, c[0x0][0x398] ;  /* 0x00007300ff0877ac */ /* 0x000e280008000a00 */
[----:B------:R-:W2:Y:S04]  /*3510*/  LDG.E.128.CONSTANT R32, desc[UR6][R16.64] ;  /* 0x0000000610207981 */ /* 0x000ea8000c1e9d00 */
[----:B------:R-:W3:Y:S04]  /*3520*/  LDG.E.128.CONSTANT R40, desc[UR6][R16.64+0x10] ;  /* 0x0000100610287981 */ /* 0x000ee8000c1e9d00 */
[----:B------:R-:W4:Y:S01]  /*3530*/  LDG.E.128.CONSTANT R44, desc[UR6][R16.64+0x20] ;  /* 0x00002006102c7981 */ /* 0x000f22000c1e9d00 */
[----:B------:R-:W-:Y:S01]  /*3540*/  IMAD.MOV.U32 R63, RZ, RZ, 0x3da8ff83 ;  /* 0x3da8ff83ff3f7424 */ /* 0x000fe200078e00ff */
[----:B------:R-:W-:Y:S01]  /*3550*/  ISETP.NE.U32.AND P0, PT, R50, 0x1, PT ;  /* 0x000000013200780c */ /* 0x000fe20003f05070 */
[----:B------:R-:W-:-:S02]  /*3560*/  DMUL R50, R48, R48 ;  /* 0x0000003030327228 */ /* 0x000fc40000000000 */
[----:B------:R-:W-:Y:S01]  /*3570*/  DMUL R30, R30, -2.5 ;  /* 0xc00400001e1e7828 */ /* 0x000fe20000000000 */
[----:B------:R-:W-:Y:S02]  /*3580*/  FSEL R62, R62, -8.06006814911005101289e+34, !P0 ;  /* 0xf9785eba3e3e7808 */ /* 0x000fe40004000000 */
[----:B------:R-:W-:-:S06]  /*3590*/  FSEL R63, -R63, 0.11223486810922622681, !P0 ;  /* 0x3de5db653f3f7808 */ /* 0x000fcc0004000100 */
[----:B--2---:R-:W-:-:S08]  /*35a0*/  DFMA R32, R50, R62, R32 ;  /* 0x0000003e3220722b */ /* 0x004fd00000000020 */
[----:B------:R-:W-:Y:S02]  /*35b0*/  DFMA R32, R50, R32, R34 ;  /* 0x000000203220722b */ /* 0x000fe40000000022 */
[----:B------:R-:W-:-:S06]  /*35c0*/  DMUL R34, R38, 1.80143985094819840000e+16 ;  /* 0x4350000026227828 */ /* 0x000fcc0000000000 */
[----:B---3--:R-:W-:Y:S01]  /*35d0*/  DFMA R32, R50, R32, R40 ;  /* 0x000000203220722b */ /* 0x008fe20000000028 */
[----:B------:R-:W-:Y:S02]  /*35e0*/  IMAD.MOV.U32 R40, RZ, RZ, -0x17d9296b ;  /* 0xe826d695ff287424 */ /* 0x000fe400078e00ff */
[----:B------:R-:W-:-:S05]  /*35f0*/  IMAD.MOV.U32 R41, RZ, RZ, 0x3e112e0b ;  /* 0x3e112e0bff297424 */ /* 0x000fca00078e00ff */
[----:B------:R-:W-:Y:S02]  /*3600*/  DFMA R32, R50, R32, R42 ;  /* 0x000000203220722b */ /* 0x000fe4000000002a */
[----:B0-----:R-:W-:-:S06]  /*3610*/  DSETP.LEU.AND P1, PT, R40, |UR8|, PT ;  /* 0x4000000828007e2a */ /* 0x001fcc000bf2b000 */
[----:B----4-:R-:W-:Y:S01]  /*3620*/  DFMA R32, R50, R32, R44 ;  /* 0x000000203220722b */ /* 0x010fe2000000002c */
[----:B------:R-:W-:Y:S02]  /*3630*/  IMAD.MOV.U32 R44, RZ, RZ, 0x0 ;  /* 0x00000000ff2c7424 */ /* 0x000fe400078e00ff */
[----:B------:R-:W-:-:S05]  /*3640*/  IMAD.MOV.U32 R45, RZ, RZ, 0x3ff00000 ;  /* 0x3ff00000ff2d7424 */ /* 0x000fca00078e00ff */
        /* <DEDUP_REMOVED lines=8> */
[----:B------:R-:W-:Y:S02]  /*36d0*/  FSEL R33, R33, R17, !P0 ;  /* 0x0000001121217208 */ /* 0x000fe40004000000 */
[----:B------:R-:W-:-:S04]  /*36e0*/  ISETP.GE.U32.AND P0, PT, R39, 0x100000, PT ;  /* 0x001000002700780c */ /* 0x000fc80003f06070 */
[----:B------:R-:W-:Y:S01]  /*36f0*/  DMUL R16, R32, R30 ;  /* 0x0000001e20107228 */ /* 0x000fe20000000000 */
[----:B------:R-:W-:Y:S02]  /*3700*/  FSEL R30, R35, R39, !P0 ;  /* 0x00000027231e7208 */ /* 0x000fe40004000000 */
[----:B-1----:R-:W-:Y:S02]  /*3710*/  FSEL R31, R34, UR5, !P0 ;  /* 0x00000005221f7c08 */ /* 0x002fe4000c000000 */
[----:B------:R-:W-:-:S03]  /*3720*/  LOP3.LUT R30, R30, 0xfffff, RZ, 0xc0, !PT ;  /* 0x000fffff1e1e7812 */ /* 0x000fc600078ec0ff */
[----:B------:R-:W-:Y:S01]  /*3730*/  DFMA R16, R58, R16, R60 ;  /* 0x000000103a10722b */ /* 0x000fe2000000003c */
[----:B------:R-:W-:Y:S01]  /*3740*/  LOP3.LUT R30, R30, 0x100000, RZ, 0xfc, !PT ;  /* 0x001000001e1e7812 */ /* 0x000fe200078efcff */
[----:B------:R-:W-:Y:S09]  /*3750*/  @!P1 BRA `(.L_x_42) ;  /* 0x0000000400109947 */ /* 0x000ff20003800000 */
[----:B------:R-:W0:Y:S01]  /*3760*/  I2F.F64.U32 R34, UR4 ;  /* 0x0000000400227d12 */ /* 0x000e220008201800 */
[----:B------:R-:W-:Y:S01]  /*3770*/  UMOV UR8, 0x47ae147b ;  /* 0x47ae147b00087882 */ /* 0x000fe20000000000 */
[----:B------:R-:W-:Y:S02]  /*3780*/  UMOV UR9, 0x3f847ae1 ;  /* 0x3f847ae100097882 */ /* 0x000fe40000000000 */
[----:B0-----:R-:W-:-:S10]  /*3790*/  DMUL R42, R34, UR8 ;  /* 0x00000008222a7c28 */ /* 0x001fd40008000000 */
[----:B------:R-:W-:-:S04]  /*37a0*/  LOP3.LUT R35, R43, 0x7fffffff, RZ, 0xc0, !PT ;  /* 0x7fffffff2b237812 */ /* 0x000fc800078ec0ff */
[----:B------:R-:W-:-:S04]  /*37b0*/  VIMNMX.U32 R34, PT, PT, R39, R35, !PT ;  /* 0x0000002327227248 */ /* 0x000fc80007fe0000 */
[----:B------:R-:W-:Y:S01]  /*37c0*/  ISETP.GE.U32.AND P0, PT, R34, 0x7ff00000, PT ;  /* 0x7ff000002200780c */ /* 0x000fe20003f06070 */
[----:B------:R-:W-:-:S12]  /*37d0*/  IMAD.MOV.U32 R34, RZ, RZ, R42 ;  /* 0x000000ffff227224 */ /* 0x000fd800078e002a */
[----:B------:R-:W-:Y:S05]  /*37e0*/  @!P0 BRA `(.L_x_43) ;  /* 0x0000000000208947 */ /* 0x000fea0003800000 */
[----:B------:R-:W-:-:S06]  /*37f0*/  DSETP.NAN.AND P0, PT, R38, R38, PT ;  /* 0x000000262600722a */ /* 0x000fcc0003f08000 */
[----:B------:R-:W-:-:S14]  /*3800*/  DSETP.NUM.AND P0, PT, R34, R34, !P0 ;  /* 0x000000222200722a */ /* 0x000fdc0004707000 */
[----:B------:R-:W0:Y:S01]  /*3810*/  @!P0 LDC.64 R40, c[0x0][0x390] ;  /* 0x0000e400ff288b82 */ /* 0x000e220000000a00 */
[----:B------:R-:W-:Y:S02]  /*3820*/  @P0 DSETP.NEU.AND P2, PT, R34, +INF , PT ;  /* 0x7ff000002200042a */ /* 0x000fe40003f4d000 */
[----:B0-----:R-:W-:-:S06]  /*3830*/  @!P0 DADD R40, R42, R40 ;  /* 0x000000002a288229 */ /* 0x001fcc0000000028 */
[----:B------:R-:W-:Y:S02]  /*3840*/  @P0 FSEL R40, R42, RZ, P2 ;  /* 0x000000ff2a280208 */ /* 0x000fe40001000000 */
[----:B------:R-:W-:Y:S01]  /*3850*/  @P0 FSEL R41, R43, -QNAN , P2 ;  /* 0xfff800002b290808 */ /* 0x000fe20001000000 */
[----:B------:R-:W-:Y:S06]  /*3860*/  BRA `(.L_x_44) ;  /* 0x0000000000c07947 */ /* 0x000fec0003800000 */
.L_x_43:
        /* <DEDUP_REMOVED lines=8> */
[----:B------:R-:W-:Y:S02]  /*38f0*/  ISETP.GT.U32.AND P0, PT, R35, 0xfffff, PT ;  /* 0x000fffff2300780c */ /* 0x000fe40003f04070 */
[----:B------:R-:W-:-:S11]  /*3900*/  SHF.R.U32.HI R41, RZ, 0x14, R35 ;  /* 0x00000014ff297819 */ /* 0x000fd60000011623 */
[----:B------:R-:W-:-:S10]  /*3910*/  @!P0 DMUL R34, R34, 1.80143985094819840000e+16 ;  /* 0x4350000022228828 */ /* 0x000fd40000000000 */
[C---:B------:R-:W-:Y:S01]  /*3920*/  @!P0 LEA.HI R40, R35.reuse, R41, RZ, 0xc ;  /* 0x0000002923288211 */ /* 0x040fe200078f60ff */
[----:B------:R-:W-:Y:S01]  /*3930*/  IMAD.MOV.U32 R42, RZ, RZ, R34 ;  /* 0x000000ffff2a7224 */ /* 0x000fe200078e0022 */
[----:B------:R-:W-:-:S03]  /*3940*/  LOP3.LUT R43, R35, 0xfffff, RZ, 0xc0, !PT ;  /* 0x000fffff232b7812 */ /* 0x000fc600078ec0ff */
[----:B------:R-:W-:Y:S01]  /*3950*/  @!P0 VIADD R41, R40, 0xffffffca ;  /* 0xffffffca28298836 */ /* 0x000fe20000000000 */
[----:B------:R-:W-:-:S03]  /*3960*/  LOP3.LUT R43, R43, 0x100000, RZ, 0xfc, !PT ;  /* 0x001000002b2b7812 */ /* 0x000fc600078efcff */
[----:B------:R-:W-:-:S07]  /*3970*/  IMAD.IADD R34, R41, 0x1, -R0 ;  /* 0x0000000129227824 */ /* 0x000fce00078e0a00 */
.L_x_45:
        /* <DEDUP_REMOVED lines=28> */
.L_x_46:
[----:B------:R-:W-:Y:S02]  /*3b40*/  IMAD.MOV.U32 R40, RZ, RZ, R42 ;  /* 0x000000ffff287224 */ /* 0x000fe400078e002a */
[----:B------:R-:W-:-:S06]  /*3b50*/  IMAD.MOV.U32 R41, RZ, RZ, R43 ;  /* 0x000000ffff297224 */ /* 0x000fcc00078e002b */
[----:B------:R-:W-:-:S11]  /*3b60*/  DADD R40, -RZ, |R40| ;  /* 0x00000000ff287229 */ /* 0x000fd60000000528 */
.L_x_44:
[----:B------:R-:W-:Y:S01]  /*3b70*/  DSETP.GTU.AND P0, PT, R40, R2, PT ;  /* 0x000000022800722a */ /* 0x000fe20003f0c000 */
[----:B------:R-:W-:-:S05]  /*3b80*/  IMAD.MOV.U32 R44, RZ, RZ, RZ ;  /* 0x000000ffff2c7224 */ /* 0x000fca00078e00ff */
[----:B------:R-:W-:-:S08]  /*3b90*/  FSEL R45, RZ, 1.875, P0 ;  /* 0x3ff00000ff2d7808 */ /* 0x000fd00000000000 */
.L_x_42:
[----:B------:R-:W0:Y:S01]  /*3ba0*/  LDCU UR5, c[0x0][0x394] ;  /* 0x00007280ff0577ac */ /* 0x000e220008000800 */
[----:B------:R-:W1:Y:S01]  /*3bb0*/  LDC.64 R34, c[0x0][0x390] ;  /* 0x0000e400ff227b82 */ /* 0x000e620000000a00 */
[C---:B------:R-:W-:Y:S01]  /*3bc0*/  DMUL R46, R28.reuse, 3 ;  /* 0x400800001c2e7828 */ /* 0x040fe20000000000 */
[----:B------:R-:W-:Y:S01]  /*3bd0*/  IMAD.MOV.U32 R62, RZ, RZ, 0x1 ;  /* 0x00000001ff3e7424 */ /* 0x000fe200078e00ff */
[----:B------:R-:W2:Y:S01]  /*3be0*/  LDCU.64 UR8, c[0x0][0x388] ;  /* 0x00007100ff0877ac */ /* 0x000ea20008000a00 */
[----:B------:R-:W-:Y:S02]  /*3bf0*/  DMUL R48, R28, -6 ;  /* 0xc01800001c307828 */ /* 0x000fe40000000000 */
[----:B------:R-:W-:-:S03]  /*3c00*/  DMUL R28, R44, R4 ;  /* 0x000000042c1c7228 */ /* 0x000fc60000000000 */
[C---:B------:R-:W-:Y:S02]  /*3c10*/  DMUL R42, R46.reuse, 3 ;  /* 0x400800002e2a7828 */ /* 0x040fe40000000000 */
[----:B------:R-:W-:Y:S02]  /*3c20*/  DMUL R46, R46, 6 ;  /* 0x401800002e2e7828 */ /* 0x000fe40000000000 */
[C---:B------:R-:W-:Y:S02]  /*3c30*/  DMUL R40, R48.reuse, 6 ;  /* 0x4018000030287828 */ /* 0x040fe40000000000 */
[----:B------:R-:W-:Y:S01]  /*3c40*/  DMUL R60, R48, 3 ;  /* 0x40080000303c7828 */ /* 0x000fe20000000000 */
[----:B0-----:R-:W1:Y:S01]  /*3c50*/  MUFU.RCP64H R63, UR5 ;  /* 0x00000005003f7d08 */ /* 0x001e620008001800 */
[----:B------:R-:W-:Y:S02]  /*3c60*/  DMUL R42, R22, R42 ;  /* 0x0000002a162a7228 */ /* 0x000fe40000000000 */
[----:B------:R-:W-:-:S02]  /*3c70*/  DMUL R50, R28, -1.5 ;  /* 0xbff800001c327828 */ /* 0x000fc40000000000 */
[----:B------:R-:W-:Y:S02]  /*3c80*/  DMUL R40, R22, R40 ;  /* 0x0000002816287228 */ /* 0x000fe40000000000 */
[----:B--2---:R-:W-:Y:S01]  /*3c90*/  DMUL R22, R44, UR8 ;  /* 0x000000082c167c28 */ /* 0x004fe20008000000 */
[----:B------:R-:W-:Y:S01]  /*3ca0*/  UMOV UR8, 0x47ae147b ;  /* 0x47ae147b00087882 */ /* 0x000fe20000000000 */
[----:B------:R-:W-:Y:S01]  /*3cb0*/  DMUL R44, R28, -2.5 ;  /* 0xc00400001c2c7828 */ /* 0x000fe20000000000 */
[----:B------:R-:W-:Y:S01]  /*3cc0*/  UMOV UR9, 0x3f747ae1 ;  /* 0x3f747ae100097882 */ /* 0x000fe20000000000 */
[C---:B------:R-:W-:Y:S02]  /*3cd0*/  DMUL R46, R36.reuse, R46 ;  /* 0x0000002e242e7228 */ /* 0x040fe40000000000 */
[----:B------:R-:W-:Y:S02]  /*3ce0*/  DMUL R36, R36, R60 ;  /* 0x0000003c24247228 */ /* 0x000fe40000000000 */
[----:B------:R-:W-:-:S02]  /*3cf0*/  DMUL R48, R22, -1.5 ;  /* 0xbff8000016307828 */ /* 0x000fc40000000000 */
[----:B-1----:R-:W-:Y:S02]  /*3d00*/  DFMA R64, R62, -R34, 1 ;  /* 0x3ff000003e40742b */ /* 0x002fe40000000822 */
[----:B------:R-:W-:Y:S02]  /*3d10*/  DMUL R60, R50, -2.5 ;  /* 0xc0040000323c7828 */ /* 0x000fe40000000000 */
[----:B------:R-:W-:Y:S02]  /*3d20*/  DMUL R66, R22, -3.5 ;  /* 0xc00c000016427828 */ /* 0x000fe40000000000 */
[----:B------:R-:W-:Y:S01]  /*3d30*/  DMUL R68, R44, 1.5 ;  /* 0x3ff800002c447828 */ /* 0x000fe20000000000 */
[----:B------:R-:W0:Y:S01]  /*3d40*/  I2F.F64.U32 R22, UR4 ;  /* 0x0000000400167d12 */ /* 0x000e220008201800 */
[----:B------:R-:W-:Y:S02]  /*3d50*/  DFMA R28, R64, R64, R64 ;  /* 0x00000040401c722b */ /* 0x000fe40000000040 */
[----:B------:R-:W-:-:S02]  /*3d60*/  DMUL R64, R48, -1.5 ;  /* 0xbff8000030407828 */ /* 0x000fc40000000000 */
[----:B------:R-:W-:Y:S02]  /*3d70*/  DMUL R50, R50, -1.5 ;  /* 0xbff8000032327828 */ /* 0x000fe40000000000 */
[----:B------:R-:W-:Y:S02]  /*3d80*/  DMUL R44, R44, 2.5 ;  /* 0x400400002c2c7828 */ /* 0x000fe40000000000 */
[----:B------:R-:W-:Y:S02]  /*3d90*/  DFMA R28, R62, R28, R62 ;  /* 0x0000001c3e1c722b */ /* 0x000fe4000000003e */
[----:B------:R-:W-:Y:S02]  /*3da0*/  DMUL R62, R48, 3.5 ;  /* 0x400c0000303e7828 */ /* 0x000fe40000000000 */
[----:B------:R-:W-:Y:S02]  /*3db0*/  DMUL R48, R32, R60 ;  /* 0x0000003c20307228 */ /* 0x000fe40000000000 */
[----:B------:R-:W-:-:S02]  /*3dc0*/  DMUL R60, R66, 3.5 ;  /* 0x400c0000423c7828 */ /* 0x000fc40000000000 */
[----:B------:R-:W-:Y:S02]  /*3dd0*/  DMUL R66, R66, -1.5 ;  /* 0xbff8000042427828 */ /* 0x000fe40000000000 */
[----:B------:R-:W-:Y:S02]  /*3de0*/  DMUL R32, R32, R68 ;  /* 0x0000004420207228 */ /* 0x000fe40000000000 */
[----:B------:R-:W-:Y:S02]  /*3df0*/  DFMA R68, R28, -R34, 1 ;  /* 0x3ff000001c44742b */ /* 0x000fe40000000822 */
[C---:B------:R-:W-:Y:S02]  /*3e00*/  DMUL R62, R56.reuse, R62 ;  /* 0x0000003e383e7228 */ /* 0x040fe40000000000 */
[----:B------:R-:W-:Y:S01]  /*3e10*/  DMUL R66, R56, R66 ;  /* 0x0000004238427228 */ /* 0x000fe20000000000 */
[----:B------:R-:W-:Y:S01]  /*3e20*/  IMAD.MOV.U32 R56, RZ, RZ, 0x47ae147b ;  /* 0x47ae147bff387424 */ /* 0x000fe200078e00ff */
[C---:B------:R-:W-:Y:S01]  /*3e30*/  DMUL R64, R24.reuse, R64 ;  /* 0x0000004018407228 */ /* 0x040fe20000000000 */
[----:B------:R-:W-:Y:S01]  /*3e40*/  IMAD.MOV.U32 R57, RZ, RZ, 0x3f847ae1 ;  /* 0x3f847ae1ff397424 */ /* 0x000fe200078e00ff */
[----:B------:R-:W-:-:S02]  /*3e50*/  DMUL R60, R24, R60 ;  /* 0x0000003c183c7228 */ /* 0x000fc40000000000 */
[----:B------:R-:W-:Y:S02]  /*3e60*/  DFMA R24, R28, R68, R28 ;  /* 0x000000441c18722b */ /* 0x000fe4000000001c */
[----:B------:R-:W-:Y:S02]  /*3e70*/  DMUL R66, R20, R66 ;  /* 0x0000004214427228 */ /* 0x000fe40000000000 */
[----:B0-----:R-:W-:Y:S02]  /*3e80*/  DFMA R28, R22, R56, UR8 ;  /* 0x00000008161c7e2b */ /* 0x001fe40008000038 */
[----:B------:R-:W-:Y:S02]  /*3e90*/  DMUL R64, R58, R64 ;  /* 0x000000403a407228 */ /* 0x000fe40000000000 */
[----:B------:R-:W-:Y:S02]  /*3ea0*/  DMUL R62, R20, R62 ;  /* 0x0000003e143e7228 */ /* 0x000fe40000000000 */
[----:B------:R-:W-:-:S02]  /*3eb0*/  DMUL R50, R18, R50 ;  /* 0x0000003212327228 */ /* 0x000fc40000000000 */
[----:B------:R-:W-:Y:S02]  /*3ec0*/  DMUL R56, R24, R28 ;  /* 0x0000001c18387228 */ /* 0x000fe40000000000 */
[----:B------:R-:W-:Y:S01]  /*3ed0*/  DFMA R42, R54, R42, R64 ;  /* 0x0000002a362a722b */ /* 0x000fe20000000040 */
[----:B------:R-:W-:Y:S01]  /*3ee0*/  FSETP.GEU.AND P2, PT, |R29|, 6.5827683646048100446e-37, PT ;  /* 0x036000001d00780b */ /* 0x000fe20003f4e200 */
[----:B------:R-:W-:Y:S02]  /*3ef0*/  DMUL R60, R58, R60 ;  /* 0x0000003c3a3c7228 */ /* 0x000fe40000000000 */
[----:B------:R-:W-:Y:S02]  /*3f00*/  DFMA R36, R26, R36, R66 ;  /* 0x000000241a24722b */ /* 0x000fe40000000042 */
[----:B------:R-:W-:Y:S02]  /*3f10*/  DFMA R34, R56, -R34, R28 ;  /* 0x800000223822722b */ /* 0x000fe4000000001c */
[----:B------:R-:W-:-:S02]  /*3f20*/  DFMA R46, R26, R46, R62 ;  /* 0x0000002e1a2e722b */ /* 0x000fc4000000003e */
[----:B------:R-:W-:Y:S02]  /*3f30*/  DMUL R44, R18, R44 ;  /* 0x0000002c122c7228 */ /* 0x000fe40000000000 */
[----:B------:R-:W-:Y:S02]  /*3f40*/  DFMA R40, R54, R40, R60 ;  /* 0x000000283628722b */ /* 0x000fe4000000003c */
[----:B------:R-:W-:Y:S02]  /*3f50*/  DFMA R24, R24, R34, R56 ;  /* 0x000000221818722b */ /* 0x000fe40000000038 */
[----:B------:R-:W-:Y:S02]  /*3f60*/  DFMA R42, R58, R50, R42 ;  /* 0x000000323a2a722b */ /* 0x000fe4000000002a */
[C---:B------:R-:W-:Y:S02]  /*3f70*/  DFMA R32, R20.reuse, R32, R36 ;  /* 0x000000201420722b */ /* 0x040fe40000000024 */
[----:B------:R-:W-:-:S02]  /*3f80*/  DFMA R18, R20, R48, R46 ;  /* 0x000000301412722b */ /* 0x000fc4000000002e */
[----:B------:R-:W-:Y:S02]  /*3f90*/  DFMA R20, R58, R44, R40 ;  /* 0x0000002c3a14722b */ /* 0x000fe40000000028 */
[----:B------:R-:W-:Y:S01]  /*3fa0*/  FFMA R26, RZ, UR5, R25 ;  /* 0x00000005ff1a7c23 */ /* 0x000fe20008000019 */
[-C--:B------:R-:W-:Y:S02]  /*3fb0*/  DMUL R42, R42, R12.reuse ;  /* 0x0000000c2a2a7228 */ /* 0x080fe40000000000 */
[----:B------:R-:W-:Y:S02]  /*3fc0*/  DMUL R32, R32, R12 ;  /* 0x0000000c20207228 */ /* 0x000fe40000000000 */
[----:B------:R-:W-:Y:S01]  /*3fd0*/  FSETP.GT.AND P0, PT, |R26|, 1.469367938527859385e-39, PT ;  /* 0x001000001a00780b */ /* 0x000fe20003f04200 */
[----:B------:R-:W-:-:S03]  /*3fe0*/  DFMA R70, R14, UR8, R52 ;  /* 0x000000080e467c2b */ /* 0x000fc60008000034 */
[-C--:B------:R-:W-:Y:S02]  /*3ff0*/  DFMA R18, R18, R8.reuse, R42 ;  /* 0x000000081212722b */ /* 0x080fe4000000002a */
[----:B------:R-:W-:-:S07]  /*4000*/  DFMA R20, R20, R8, R32 ;  /* 0x000000081414722b */ /* 0x000fce0000000020 */
[----:B------:R-:W-:Y:S05]  /*4010*/  @P0 BRA P2, `(.L_x_47) ;  /* 0x0000000000240947 */ /* 0x000fea0001000000 */
[----:B------:R-:W0:Y:S01]  /*4020*/  LDCU.64 UR8, c[0x0][0x390] ;  /* 0x00007200ff0877ac */ /* 0x000e220008000a00 */
[----:B------:R-:W-:Y:S01]  /*4030*/  IMAD.MOV.U32 R48, RZ, RZ, R28 ;  /* 0x000000ffff307224 */ /* 0x000fe200078e001c */
[----:B------:R-:W-:Y:S01]  /*4040*/  MOV R56, 0x4090 ;  /* 0x0000409000387802 */ /* 0x000fe20000000f00 */
[----:B------:R-:W-:Y:S02]  /*4050*/  IMAD.MOV.U32 R49, RZ, RZ, R29 ;  /* 0x000000ffff317224 */ /* 0x000fe400078e001d */
[----:B0-----:R-:W-:Y:S02]  /*4060*/  IMAD.U32 R46, RZ, RZ, UR8 ;  /* 0x00000008ff2e7e24 */ /* 0x001fe4000f8e00ff */
[----:B------:R-:W-:-:S07]  /*4070*/  IMAD.U32 R47, RZ, RZ, UR9 ;  /* 0x00000009ff2f7e24 */ /* 0x000fce000f8e00ff */
[----:B------:R-:W-:Y:S05]  /*4080*/  CALL.REL.NOINC `($__internal_0_$__cuda_sm20_div_rn_f64_full) ;  /* 0x000000b4007c7944 */ /* 0x000fea0003c00000 */
[----:B------:R-:W-:Y:S02]  /*4090*/  IMAD.MOV.U32 R24, RZ, RZ, R60 ;  /* 0x000000ffff187224 */ /* 0x000fe400078e003c */
[----:B------:R-:W-:-:S07]  /*40a0*/  IMAD.MOV.U32 R25, RZ, RZ, R61 ;  /* 0x000000ffff197224 */ /* 0x000fce00078e003d */
.L_x_47:
[----:B------:R-:W0:Y:S01]  /*40b0*/  FRND.F64.FLOOR R42, R24 ;  /* 0x00000018002a7313 */ /* 0x000e220000305800 */
[----:B------:R-:W-:Y:S02]  /*40c0*/  IMAD.MOV.U32 R56, RZ, RZ, 0x0 ;  /* 0x00000000ff387424 */ /* 0x000fe400078e00ff */
[----:B------:R-:W-:Y:S01]  /*40d0*/  IMAD.MOV.U32 R57, RZ, RZ, 0x3ff00000 ;  /* 0x3ff00000ff397424 */ /* 0x000fe200078e00ff */
[----:B0-----:R-:W-:Y:S01]  /*40e0*/  DADD R42, -R42, R24 ;  /* 0x000000002a2a7229 */ /* 0x001fe20000000118 */
        /* <DEDUP_REMOVED lines=14> */
.L_x_49:
        /* <DEDUP_REMOVED lines=17> */
.L_x_51:
        /* <DEDUP_REMOVED lines=28> */
.L_x_52:
[----:B------:R-:W-:Y:S02]  /*44a0*/  IMAD.MOV.U32 R26, RZ, RZ, R28 ;  /* 0x000000ffff1a7224 */ /* 0x000fe400078e001c */
[----:B------:R-:W-:-:S06]  /*44b0*/  IMAD.MOV.U32 R27, RZ, RZ, R29 ;  /* 0x000000ffff1b7224 */ /* 0x000fcc00078e001d */
[----:B------:R-:W-:-:S11]  /*44c0*/  DADD R26, -RZ, |R26| ;  /* 0x00000000ff1a7229 */ /* 0x000fd6000000051a */
.L_x_50:
[----:B------:R-:W-:Y:S01]  /*44d0*/  DSETP.GTU.AND P0, PT, R26, R2, PT ;  /* 0x000000021a00722a */ /* 0x000fe20003f0c000 */
[----:B------:R-:W-:-:S05]  /*44e0*/  IMAD.MOV.U32 R56, RZ, RZ, RZ ;  /* 0x000000ffff387224 */ /* 0x000fca00078e00ff */
[----:B------:R-:W-:-:S08]  /*44f0*/  FSEL R57, RZ, 1.875, P0 ;  /* 0x3ff00000ff397808 */ /* 0x000fd00000000000 */
.L_x_48:
[----:B------:R-:W-:Y:S01]  /*4500*/  DMUL R68, R70, 6 ;  /* 0x4018000046447828 */ /* 0x000fe20000000000 */
[----:B------:R-:W-:Y:S01]  /*4510*/  BSSY.RECONVERGENT B2, `(.L_x_53) ;  /* 0x000001a000027945 */ /* 0x000fe20003800200 */
[----:B------:R-:W-:-:S06]  /*4520*/  DMUL R54, R42, 3 ;  /* 0x400800002a367828 */ /* 0x000fcc0000000000 */
        /* <DEDUP_REMOVED lines=24> */
.L_x_54:
[----:B------:R-:W-:Y:S05]  /*46b0*/  BSYNC.RECONVERGENT B2 ;  /* 0x0000000000027941 */ /* 0x000fea0003800200 */
.L_x_53:
        /* <DEDUP_REMOVED lines=17> */
[----:B------:R-:W-:Y:S01]  /*47d0*/  DFMA R58, R16, UR8, R6 ;  /* 0x00000008103a7c2b */ /* 0x000fe20008000006 */
[----:B------:R-:W-:-:S07]  /*47e0*/  FSEL R45, -R45, 0.11223486810922622681, !P0 ;  /* 0x3de5db652d2d7808 */ /* 0x000fce0004000100 */
[----:B------:R-:W-:-:S08]  /*47f0*/  DMUL R72, R58, 3 ;  /* 0x400800003a487828 */ /* 0x000fd00000000000 */
[----:B------:R-:W-:Y:S02]  /*4800*/  DSETP.NEU.AND P4, PT, |R72|, +INF , PT ;  /* 0x7ff000004800742a */ /* 0x000fe40003f8d200 */
        /* <DEDUP_REMOVED lines=37> */
.L_x_56:
[----:B------:R-:W-:Y:S05]  /*4a60*/  BSYNC.RECONVERGENT B2 ;  /* 0x0000000000027941 */ /* 0x000fea0003800200 */
.L_x_55:
        /* <DEDUP_REMOVED lines=12> */
[----:B------:R-:W4:Y:S01]  /*4b30*/  LDG.E.128.CONSTANT R32, desc[UR6][R36.64+0x20] ;  /* 0x0000200624207981 */ /* 0x000f22000c1e9d00 */
[----:B------:R-:W-:Y:S01]  /*4b40*/  ISETP.NE.U32.AND P0, PT, R44, 0x1, PT ;  /* 0x000000012c00780c */ /* 0x000fe20003f05070 */
[----:B------:R-:W-:Y:S01]  /*4b50*/  DMUL R44, R46, R46 ;  /* 0x0000002e2e2c7228 */ /* 0x000fe20000000000 */
[----:B------:R-:W-:Y:S01]  /*4b60*/  BSSY.RECONVERGENT B2, `(.L_x_57) ;  /* 0x000002d000027945 */ /* 0x000fe20003800200 */
[----:B------:R-:W-:Y:S01]  /*4b70*/  DSETP.NEU.AND P3, PT, |R70|, +INF , PT ;  /* 0x7ff000004600742a */ /* 0x000fe20003f6d200 */
[----:B------:R-:W-:-:S02]  /*4b80*/  FSEL R50, R50, -8.06006814911005101289e+34, !P0 ;  /* 0xf9785eba32327808 */ /* 0x000fc40004000000 */
[----:B------:R-:W-:Y:S01]  /*4b90*/  FSEL R51, -R49, 0.11223486810922622681, !P0 ;  /* 0x3de5db6531337808 */ /* 0x000fe20004000100 */
[----:B0-----:R-:W-:-:S05]  /*4ba0*/  DMUL R66, R56, UR8 ;  /* 0x0000000838427c28 */ /* 0x001fca0008000000 */
[----:B--2---:R-:W-:-:S08]  /*4bb0*/  DFMA R24, R44, R50, R24 ;  /* 0x000000322c18722b */ /* 0x004fd00000000018 */
[----:B------:R-:W-:-:S08]  /*4bc0*/  DFMA R24, R44, R24, R26 ;  /* 0x000000182c18722b */ /* 0x000fd0000000001a */
[----:B---3--:R-:W-:-:S08]  /*4bd0*/  DFMA R24, R44, R24, R28 ;  /* 0x000000182c18722b */ /* 0x008fd0000000001c */
[----:B------:R-:W-:-:S08]  /*4be0*/  DFMA R24, R44, R24, R30 ;  /* 0x000000182c18722b */ /* 0x000fd0000000001e */
[----:B----4-:R-:W-:-:S08]  /*4bf0*/  DFMA R24, R44, R24, R32 ;  /* 0x000000182c18722b */ /* 0x010fd00000000020 */
[----:B------:R-:W-:-:S08]  /*4c00*/  DFMA R24, R44, R24, R34 ;  /* 0x000000182c18722b */ /* 0x000fd00000000022 */
[----:B------:R-:W-:Y:S02]  /*4c10*/  DFMA R46, R24, R46, R46 ;  /* 0x0000002e182e722b */ /* 0x000fe4000000002e */
[----:B------:R-:W-:Y:S01]  /*4c20*/  DFMA R24, R44, R24, 1 ;  /* 0x3ff000002c18742b */ /* 0x000fe20000000018 */
[----:B------:R-:W-:-:S09]  /*4c30*/  @!P3 IMAD.MOV.U32 R44, RZ, RZ, 0x1 ;  /* 0x00000001ff2cb424 */ /* 0x000fd200078e00ff */
[----:B------:R-:W-:Y:S02]  /*4c40*/  FSEL R26, R24, R46, !P0 ;  /* 0x0000002e181a7208 */ /* 0x000fe40004000000 */
[----:B------:R-:W-:Y:S01]  /*4c50*/  FSEL R27, R25, R47, !P0 ;  /* 0x0000002f191b7208 */ /* 0x000fe20004000000 */
[----:B------:R-:W-:Y:S01]  /*4c60*/  @!P3 DMUL R46, RZ, R70 ;  /* 0x00000046ff2eb228 */ /* 0x000fe20000000000 */
        /* <DEDUP_REMOVED lines=26> */
.L_x_60:
[----:B------:R-:W-:Y:S05]  /*4e10*/  BSYNC.RECONVERGENT B3 ;  /* 0x0000000000037941 */ /* 0x000fea0003800200 */
.L_x_59:
[----:B------:R-:W-:-:S07]  /*4e20*/  VIADD R44, R48, 0x1 ;  /* 0x00000001302c7836 */ /* 0x000fce0000000000 */
.L_x_58:
[----:B------:R-:W-:Y:S05]  /*4e30*/  BSYNC.RECONVERGENT B2 ;  /* 0x0000000000027941 */ /* 0x000fea0003800200 */
.L_x_57:
        /* <DEDUP_REMOVED lines=11> */
[----:B------:R-:W-:Y:S01]  /*4ef0*/  UMOV UR8, 0x47ae147b ;  /* 0x47ae147b00087882 */ /* 0x000fe20000000000 */
[----:B------:R-:W-:Y:S01]  /*4f00*/  ISETP.NE.U32.AND P0, PT, R45, 0x1, PT ;  /* 0x000000012d00780c */ /* 0x000fe20003f05070 */
[----:B------:R-:W-:Y:S01]  /*4f10*/  IMAD.MOV.U32 R45, RZ, RZ, 0x3da8ff83 ;  /* 0x3da8ff83ff2d7424 */ /* 0x000fe200078e00ff */
[----:B------:R-:W-:Y:S01]  /*4f20*/  UMOV UR9, 0x3f847ae1 ;  /* 0x3f847ae100097882 */ /* 0x000fe20000000000 */
[----:B------:R-:W-:Y:S01]  /*4f30*/  BSSY.RECONVERGENT B2, `(.L_x_61) ;  /* 0x0000032000027945 */ /* 0x000fe20003800200 */
[----:B------:R-:W-:-:S02]  /*4f40*/  FSEL R60, R60, -8.06006814911005101289e+34, !P0 ;  /* 0xf9785eba3c3c7808 */ /* 0x000fc40004000000 */
[----:B------:R-:W-:-:S06]  /*4f50*/  FSEL R61, -R45, 0.11223486810922622681, !P0 ;  /* 0x3de5db652d3d7808 */ /* 0x000fcc0004000100 */
[----:B--2---:R-:W-:-:S08]  /*4f60*/  DFMA R24, R50, R60, R24 ;  /* 0x0000003c3218722b */ /* 0x004fd00000000018 */
[----:B------:R-:W-:Y:S01]  /*4f70*/  DFMA R24, R50, R24, R26 ;  /* 0x000000183218722b */ /* 0x000fe2000000001a */
[----:B------:R-:W-:Y:S02]  /*4f80*/  IMAD.MOV.U32 R26, RZ, RZ, 0x47ae147b ;  /* 0x47ae147bff1a7424 */ /* 0x000fe400078e00ff */
[----:B------:R-:W-:-:S05]  /*4f90*/  IMAD.MOV.U32 R27, RZ, RZ, 0x3f747ae1 ;  /* 0x3f747ae1ff1b7424 */ /* 0x000fca00078e00ff */
[----:B---3--:R-:W-:Y:S02]  /*4fa0*/  DFMA R24, R50, R24, R28 ;  /* 0x000000183218722b */ /* 0x008fe4000000001c */
[----:B------:R-:W-:Y:S01]  /*4fb0*/  DFMA R26, R22, UR8, R26 ;  /* 0x00000008161a7c2b */ /* 0x000fe2000800001a */
[----:B------:R-:W-:Y:S01]  /*4fc0*/  UMOV UR8, 0xb4395810 ;  /* 0xb439581000087882 */ /* 0x000fe20000000000 */
[----:B------:R-:W-:-:S04]  /*4fd0*/  UMOV UR9, 0x3fde76c8 ;  /* 0x3fde76c800097882 */ /* 0x000fc80000000000 */
[----:B------:R-:W-:Y:S02]  /*4fe0*/  DFMA R24, R50, R24, R30 ;  /* 0x000000183218722b */ /* 0x000fe4000000001e */
[----:B------:R-:W-:-:S06]  /*4ff0*/  DFMA R64, R26, -UR8, R58 ;  /* 0x800000081a407c2b */ /* 0x000fcc000800003a */
[----:B----4-:R-:W-:Y:S02]  /*5000*/  DFMA R24, R50, R24, R32 ;  /* 0x000000183218722b */ /* 0x010fe40000000020 */
[----:B------:R-:W-:-:S06]  /*5010*/  DMUL R64, R64, -1.5 ;  /* 0xbff8000040407828 */ /* 0x000fcc0000000000 */
[----:B------:R-:W-:Y:S02]  /*5020*/  DFMA R24, R50, R24, R34 ;  /* 0x000000183218722b */ /* 0x000fe40000000022 */
[----:B------:R-:W-:-:S06]  /*5030*/  DSETP.NEU.AND P5, PT, |R64|, +INF , PT ;  /* 0x7ff000004000742a */ /* 0x000fcc0003fad200 */
[----:B------:R-:W-:Y:S02]  /*5040*/  DFMA R46, R24, R46, R46 ;  /* 0x0000002e182e722b */ /* 0x000fe4000000002e */
[----:B------:R-:W-:-:S06]  /*5050*/  DFMA R24, R50, R24, 1 ;  /* 0x3ff000003218742b */ /* 0x000fcc0000000018 */
[----:B------:R-:W-:Y:S01]  /*5060*/  @!P5 DMUL R22, RZ, R64 ;  /* 0x00000040ff16d228 */ /* 0x000fe20000000000 */
[----:B------:R-:W-:-:S03]  /*5070*/  @!P5 IMAD.MOV.U32 R48, RZ, RZ, RZ ;  /* 0x000000ffff30d224 */ /* 0x000fc600078e00ff */
        /* <DEDUP_REMOVED lines=29> */
.L_x_62:
[----:B------:R-:W-:Y:S05]  /*5250*/  BSYNC.RECONVERGENT B2 ;  /* 0x0000000000027941 */ /* 0x000fea0003800200 */
.L_x_61:
        /* <DEDUP_REMOVED lines=16> */
[----:B------:R-:W-:Y:S01]  /*5360*/  FSEL R58, R58, -8.06006814911005101289e+34, !P0 ;  /* 0xf9785eba3a3a7808 */ /* 0x000fe20004000000 */
[----:B------:R-:W-:Y:S01]  /*5370*/  DFMA R60, R14, UR8, R52 ;  /* 0x000000080e3c7c2b */ /* 0x000fe20008000034 */
[----:B------:R-:W-:Y:S01]  /*5380*/  FSEL R59, -R49, 0.11223486810922622681, !P0 ;  /* 0x3de5db65313b7808 */ /* 0x000fe20004000100 */
[----:B------:R-:W-:-:S06]  /*5390*/  DMUL R56, R56, R4 ;  /* 0x0000000438387228 */ /* 0x000fcc0000000000 */
[----:B------:R-:W-:-:S08]  /*53a0*/  DMUL R60, R60, -2.5 ;  /* 0xc00400003c3c7828 */ /* 0x000fd00000000000 */
        /* <DEDUP_REMOVED lines=40> */
.L_x_64:
[----:B------:R-:W-:Y:S05]  /*5630*/  BSYNC.RECONVERGENT B2 ;  /* 0x0000000000027941 */ /* 0x000fea0003800200 */
.L_x_63:
        /* <DEDUP_REMOVED lines=17> */
[----:B0-----:R-:W-:Y:S01]  /*5750*/  @!P1 IMAD.MOV.U32 R50, RZ, RZ, 0x1 ;  /* 0x00000001ff329424 */ /* 0x001fe200078e00ff */
[----:B--2---:R-:W-:Y:S02]  /*5760*/  DFMA R24, R58, R62, R24 ;  /* 0x0000003e3a18722b */ /* 0x004fe40000000018 */
[----:B------:R-:W-:-:S06]  /*5770*/  DMUL R62, R42, 6 ;  /* 0x401800002a3e7828 */ /* 0x000fcc0000000000 */
[----:B------:R-:W-:Y:S02]  /*5780*/  DFMA R24, R58, R24, R26 ;  /* 0x000000183a18722b */ /* 0x000fe4000000001a */
[----:B------:R-:W-:-:S06]  /*5790*/  DMUL R26, R66, 1.5 ;  /* 0x3ff80000421a7828 */ /* 0x000fcc0000000000 */
[----:B---3--:R-:W-:-:S08]  /*57a0*/  DFMA R24, R58, R24, R28 ;  /* 0x000000183a18722b */ /* 0x008fd0000000001c */
[----:B------:R-:W-:-:S08]  /*57b0*/  DFMA R24, R58, R24, R30 ;  /* 0x000000183a18722b */ /* 0x000fd0000000001e */
[----:B----4-:R-:W-:Y:S01]  /*57c0*/  DFMA R24, R58, R24, R44 ;  /* 0x000000183a18722b */ /* 0x010fe2000000002c */
[----:B------:R-:W-:Y:S02]  /*57d0*/  @!P1 IMAD.MOV.U32 R44, RZ, RZ, 0x47ae147b ;  /* 0x47ae147bff2c9424 */ /* 0x000fe400078e00ff */
[----:B------:R-:W-:-:S05]  /*57e0*/  @!P1 IMAD.MOV.U32 R45, RZ, RZ, 0x3f747ae1 ;  /* 0x3f747ae1ff2d9424 */ /* 0x000fca00078e00ff */
[----:B------:R-:W-:Y:S02]  /*57f0*/  DFMA R24, R58, R24, R46 ;  /* 0x000000183a18722b */ /* 0x000fe4000000002e */
[----:B------:R-:W-:-:S06]  /*5800*/  @!P1 DFMA R44, R14, R44, R52 ;  /* 0x0000002c0e2c922b */ /* 0x000fcc0000000034 */
[----:B------:R-:W-:Y:S02]  /*5810*/  DFMA R22, R24, R22, R22 ;  /* 0x000000161816722b */ /* 0x000fe40000000016 */
[----:B------:R-:W-:-:S10]  /*5820*/  DFMA R24, R58, R24, 1 ;  /* 0x3ff000003a18742b */ /* 0x000fd40000000018 */
[----:B------:R-:W-:Y:S02]  /*5830*/  FSEL R30, R24, R22, !P0 ;  /* 0x00000016181e7208 */ /* 0x000fe40004000000 */
[----:B------:R-:W-:Y:S01]  /*5840*/  FSEL R31, R25, R23, !P0 ;  /* 0x00000017191f7208 */ /* 0x000fe20004000000 */
[----:B------:R-:W-:Y:S01]  /*5850*/  DMUL R24, R32, R26 ;  /* 0x0000001a20187228 */ /* 0x000fe20000000000 */
[----:B------:R-:W-:Y:S01]  /*5860*/  LOP3.LUT P0, RZ, R48, 0x2, RZ, 0xc0, !PT ;  /* 0x0000000230ff7812 */ /* 0x000fe2000780c0ff */
[----:B------:R-:W-:Y:S02]  /*5870*/  DMUL R26, R54, R40 ;  /* 0x00000028361a7228 */ /* 0x000fe40000000000 */
[----:B------:R-:W-:Y:S02]  /*5880*/  @!P1 DMUL R48, R44, 6 ;  /* 0x401800002c309828 */ /* 0x000fe40000000000 */
[----:B------:R-:W-:Y:S02]  /*5890*/  DADD R22, RZ, -R30 ;  /* 0x00000000ff167229 */ /* 0x000fe4000000081e */
[----:B------:R-:W-:-:S02]  /*58a0*/  DMUL R28, R34, R24 ;  /* 0x00000018221c7228 */ /* 0x000fc40000000000 */
[----:B------:R-:W-:Y:S02]  /*58b0*/  DMUL R24, R56, 1.5 ;  /* 0x3ff8000038187828 */ /* 0x000fe40000000000 */
[----:B------:R-:W-:-:S04]  /*58c0*/  @!P1 DMUL R48, RZ, R48 ;  /* 0x00000030ff309228 */ /* 0x000fc80000000000 */
        /* <DEDUP_REMOVED lines=8> */
[----:B------:R-:W-:Y:S01]  /*5950*/  DSETP.GE.AND P0, PT, |R68|, 2.14748364800000000000e+09, PT ;  /* 0x41e000004400742a */ /* 0x000fe20003f06200 */
[----:B------:R-:W-:Y:S01]  /*5960*/  BSSY.RECONVERGENT B3, `(.L_x_67) ;  /* 0x0000018000037945 */ /* 0x000fe20003800200 */
[----:B------:R-:W-:Y:S01]  /*5970*/  DFMA R24, R14, UR8, R52 ;  /* 0x000000080e187c2b */ /* 0x000fe20008000034 */
[----:B------:R-:W-:Y:S01]  /*5980*/  UMOV UR8, 0x6dc9c883 ;  /* 0x6dc9c88300087882 */ /* 0x000fe20000000000 */
[----:B------:R-:W-:-:S06]  /*5990*/  UMOV UR9, 0x3fe45f30 ;  /* 0x3fe45f3000097882 */ /* 0x000fcc0000000000 */
[----:B------:R-:W-:-:S08]  /*59a0*/  DMUL R46, R24, 6 ;  /* 0x40180000182e7828 */ /* 0x000fd00000000000 */
        /* <DEDUP_REMOVED lines=19> */
.L_x_68:
[----:B------:R-:W-:Y:S05]  /*5ae0*/  BSYNC.RECONVERGENT B3 ;  /* 0x0000000000037941 */ /* 0x000fea0003800200 */
.L_x_67:
[----:B------:R-:W-:-:S07]  /*5af0*/  VIADD R50, R24, 0x1 ;  /* 0x0000000118327836 */ /* 0x000fce0000000000 */
.L_x_66:
[----:B------:R-:W-:Y:S05]  /*5b00*/  BSYNC.RECONVERGENT B2 ;  /* 0x0000000000027941 */ /* 0x000fea0003800200 */
.L_x_65:
        /* <DEDUP_REMOVED lines=13> */
[----:B------:R-:W-:-:S03]  /*5be0*/  IMAD.MOV.U32 R51, RZ, RZ, 0x3da8ff83 ;  /* 0x3da8ff83ff337424 */ /* 0x000fc600078e00ff */
[----:B------:R-:W-:Y:S02]  /*5bf0*/  FSEL R76, R76, -8.06006814911005101289e+34, !P0 ;  /* 0xf9785eba4c4c7808 */ /* 0x000fe40004000000 */
[----:B------:R-:W-:-:S06]  /*5c00*/  FSEL R77, -R51, 0.11223486810922622681, !P0 ;  /* 0x3de5db65334d7808 */ /* 0x000fcc0004000100 */
[----:B--2---:R-:W-:-:S08]  /*5c10*/  DFMA R24, R68, R76, R24 ;  /* 0x0000004c4418722b */ /* 0x004fd00000000018 */
[----:B------:R-:W-:Y:S01]  /*5c20*/  DFMA R24, R68, R24, R26 ;  /* 0x000000184418722b */ /* 0x000fe2000000001a */
[----:B------:R-:W-:Y:S02]  /*5c30*/  @!P4 IMAD.MOV.U32 R26, RZ, RZ, 0x47ae147b ;  /* 0x47ae147bff1ac424 */ /* 0x000fe400078e00ff */
[----:B------:R-:W-:-:S05]  /*5c40*/  @!P4 IMAD.MOV.U32 R27, RZ, RZ, 0x3f747ae1 ;  /* 0x3f747ae1ff1bc424 */ /* 0x000fca00078e00ff */
[----:B---3--:R-:W-:Y:S02]  /*5c50*/  DFMA R24, R68, R24, R28 ;  /* 0x000000184418722b */ /* 0x008fe4000000001c */
[----:B------:R-:W-:-:S06]  /*5c60*/  @!P4 DFMA R26, R16, R26, R6 ;  /* 0x0000001a101ac22b */ /* 0x000fcc0000000006 */
[----:B------:R-:W-:Y:S02]  /*5c70*/  DFMA R24, R68, R24, R30 ;  /* 0x000000184418722b */ /* 0x000fe4000000001e */
[----:B------:R-:W-:-:S06]  /*5c80*/  @!P4 DMUL R26, R26, 3 ;  /* 0x400800001a1ac828 */ /* 0x000fcc0000000000 */
[----:B----4-:R-:W-:-:S08]  /*5c90*/  DFMA R24, R68, R24, R44 ;  /* 0x000000184418722b */ /* 0x010fd0000000002c */
[----:B------:R-:W-:-:S08]  /*5ca0*/  DFMA R24, R68, R24, R46 ;  /* 0x000000184418722b */ /* 0x000fd0000000002e */
[----:B------:R-:W-:Y:S02]  /*5cb0*/  DFMA R48, R24, R48, R48 ;  /* 0x000000301830722b */ /* 0x000fe40000000030 */
[----:B------:R-:W-:-:S10]  /*5cc0*/  DFMA R24, R68, R24, 1 ;  /* 0x3ff000004418742b */ /* 0x000fd40000000018 */
[----:B------:R-:W-:Y:S01]  /*5cd0*/  FSEL R28, R24, R48, !P0 ;  /* 0x00000030181c7208 */ /* 0x000fe20004000000 */
[----:B------:R-:W-:Y:S01]  /*5ce0*/  @!P4 IMAD.MOV.U32 R48, RZ, RZ, 0x1 ;  /* 0x00000001ff30c424 */ /* 0x000fe200078e00ff */
[----:B------:R-:W-:Y:S02]  /*5cf0*/  FSEL R29, R25, R49, !P0 ;  /* 0x00000031191d7208 */ /* 0x000fe40004000000 */
[----:B------:R-:W-:Y:S01]  /*5d00*/  LOP3.LUT P0, RZ, R50, 0x2, RZ, 0xc0, !PT ;  /* 0x0000000232ff7812 */ /* 0x000fe2000780c0ff */
[----:B------:R-:W-:-:S03]  /*5d10*/  @!P4 DMUL R50, RZ, R26 ;  /* 0x0000001aff32c228 */ /* 0x000fc60000000000 */
[----:B------:R-:W-:-:S10]  /*5d20*/  DADD R24, RZ, -R28 ;  /* 0x00000000ff187229 */ /* 0x000fd4000000081c */
[----:B------:R-:W-:Y:S02]  /*5d30*/  FSEL R68, R28, R24, !P0 ;  /* 0x000000181c447208 */ /* 0x000fe40004000000 */
[----:B------:R-:W-:Y:S01]  /*5d40*/  FSEL R69, R29, R25, !P0 ;  /* 0x000000191d457208 */ /* 0x000fe20004000000 */
[----:B------:R-:W-:Y:S06]  /*5d50*/  @!P4 BRA `(.L_x_70) ;  /* 0x000000000070c947 */ /* 0x000fec0003800000 */
        /* <DEDUP_REMOVED lines=25> */
[----:B------:R-:W-:-:S07]  /*5ef0*/  IMAD.MOV.U32 R51, RZ, RZ, R47 ;  /* 0x000000ffff337224 */ /* 0x000fce00078e002f */
.L_x_72:
[----:B------:R-:W-:Y:S05]  /*5f00*/  BSYNC.RECONVERGENT B3 ;  /* 0x0000000000037941 */ /* 0x000fea0003800200 */
.L_x_71:
[----:B------:R-:W-:-:S07]  /*5f10*/  VIADD R48, R48, 0x1 ;  /* 0x0000000130307836 */ /* 0x000fce0000000000 */
.L_x_70:
[----:B------:R-:W-:Y:S05]  /*5f20*/  BSYNC.RECONVERGENT B2 ;  /* 0x0000000000027941 */ /* 0x000fea0003800200 */
.L_x_69:
        /* <DEDUP_REMOVED lines=22> */
[----:B------:R-:W-:-:S08]  /*6090*/  DFMA R24, R72, R24, R30 ;  /* 0x000000184818722b */ /* 0x000fd0000000001e */
[----:B----4-:R-:W-:-:S08]  /*60a0*/  DFMA R24, R72, R24, R44 ;  /* 0x000000184818722b */ /* 0x010fd0000000002c */
[----:B------:R-:W-:-:S08]  /*60b0*/  DFMA R24, R72, R24, R46 ;  /* 0x000000184818722b */ /* 0x000fd0000000002e */
[----:B------:R-:W-:Y:S02]  /*60c0*/  DFMA R50, R24, R50, R50 ;  /* 0x000000321832722b */ /* 0x000fe40000000032 */
[----:B------:R-:W-:-:S10]  /*60d0*/  DFMA R24, R72, R24, 1 ;  /* 0x3ff000004818742b */ /* 0x000fd40000000018 */
[----:B------:R-:W-:Y:S02]  /*60e0*/  FSEL R26, R24, R50, !P0 ;  /* 0x00000032181a7208 */ /* 0x000fe40004000000 */
[----:B------:R-:W-:Y:S01]  /*60f0*/  FSEL R27, R25, R51, !P0 ;  /* 0x00000033191b7208 */ /* 0x000fe20004000000 */
[----:B------:R-:W-:Y:S01]  /*6100*/  @!P3 DMUL R50, R28, -3.5 ;  /* 0xc00c00001c32b828 */ /* 0x000fe20000000000 */
[----:B------:R-:W-:Y:S01]  /*6110*/  LOP3.LUT P0, RZ, R48, 0x2, RZ, 0xc0, !PT ;  /* 0x0000000230ff7812 */ /* 0x000fe2000780c0ff */
[----:B------:R-:W-:-:S03]  /*6120*/  @!P3 IMAD.MOV.U32 R48, RZ, RZ, RZ ;  /* 0x000000ffff30b224 */ /* 0x000fc600078e00ff */
[----:B------:R-:W-:-:S03]  /*6130*/  DADD R24, RZ, -R26 ;  /* 0x00000000ff187229 */ /* 0x000fc6000000081a */
[----:B------:R-:W-:-:S07]  /*6140*/  @!P3 DMUL R50, RZ, R50 ;  /* 0x00000032ff32b228 */ /* 0x000fce0000000000 */
[----:B------:R-:W-:Y:S02]  /*6150*/  FSEL R72, R26, R24, !P0 ;  /* 0x000000181a487208 */ /* 0x000fe40004000000 */
[----:B------:R-:W-:Y:S01]  /*6160*/  FSEL R73, R27, R25, !P0 ;  /* 0x000000191b497208 */ /* 0x000fe20004000000 */
[----:B------:R-:W-:Y:S06]  /*6170*/  @!P3 BRA `(.L_x_74) ;  /* 0x000000000064b947 */ /* 0x000fec0003800000 */
[----:B------:R-:W-:Y:S01]  /*6180*/  UMOV UR8, 0x47ae147b ;  /* 0x47ae147b00087882 */ /* 0x000fe20000000000 */
[----:B------:R-:W-:Y:S01]  /*6190*/  UMOV UR9, 0x3f747ae1 ;  /* 0x3f747ae100097882 */ /* 0x000fe20000000000 */
[----:B------:R-:W-:Y:S02]  /*61a0*/  DSETP.GE.AND P0, PT, |R70|, 2.14748364800000000000e+09, PT ;  /* 0x41e000004600742a */ /* 0x000fe40003f06200 */
[----:B------:R-:W-:Y:S01]  /*61b0*/  DFMA R24, R14, UR8, R52 ;  /* 0x000000080e187c2b */ /* 0x000fe20008000034 */
[----:B------:R-:W-:Y:S01]  /*61c0*/  UMOV UR8, 0x6dc9c883 ;  /* 0x6dc9c88300087882 */ /* 0x000fe20000000000 */
[----:B------:R-:W-:-:S06]  /*61d0*/  UMOV UR9, 0x3fe45f30 ;  /* 0x3fe45f3000097882 */ /* 0x000fcc0000000000 */
[----:B------:R-:W-:-:S08]  /*61e0*/  DMUL R46, R24, -3.5 ;  /* 0xc00c0000182e7828 */ /* 0x000fd00000000000 */
        /* <DEDUP_REMOVED lines=18> */
.L_x_74:
[----:B------:R-:W-:Y:S05]  /*6310*/  BSYNC.RECONVERGENT B2 ;  /* 0x0000000000027941 */ /* 0x000fea0003800200 */
.L_x_73:
        /* <DEDUP_REMOVED lines=24> */
[----:B------:R-:W-:-:S08]  /*64a0*/  DMUL R70, R66, 3.5 ;  /* 0x400c000042467828 */ /* 0x000fd00000000000 */
        /* <DEDUP_REMOVED lines=32> */
.L_x_78:
[----:B------:R-:W-:Y:S05]  /*66b0*/  BSYNC.RECONVERGENT B3 ;  /* 0x0000000000037941 */ /* 0x000fea0003800200 */
.L_x_77:
[----:B------:R-:W-:-:S07]  /*66c0*/  VIADD R48, R48, 0x1 ;  /* 0x0000000130307836 */ /* 0x000fce0000000000 */
.L_x_76:
[----:B------:R-:W-:Y:S05]  /*66d0*/  BSYNC.RECONVERGENT B2 ;  /* 0x0000000000027941 */ /* 0x000fea0003800200 */
.L_x_75:
        /* <DEDUP_REMOVED lines=14> */
[----:B------:R-:W-:-:S02]  /*67c0*/  DMUL R70, R66, R70 ;  /* 0x0000004642467228 */ /* 0x000fc40000000000 */
[----:B------:R-:W-:Y:S02]  /*67d0*/  FSEL R76, R76, -8.06006814911005101289e+34, !P0 ;  /* 0xf9785eba4c4c7808 */ /* 0x000fe40004000000 */
[----:B------:R-:W-:-:S06]  /*67e0*/  FSEL R77, -R49, 0.11223486810922622681, !P0 ;  /* 0x3de5db65314d7808 */ /* 0x000fcc0004000100 */
[----:B--2---:R-:W-:-:S08]  /*67f0*/  DFMA R24, R64, R76, R24 ;  /* 0x0000004c4018722b */ /* 0x004fd00000000018 */
[----:B------:R-:W-:-:S08]  /*6800*/  DFMA R24, R64, R24, R26 ;  /* 0x000000184018722b */ /* 0x000fd0000000001a */
[----:B---3--:R-:W-:Y:S01]  /*6810*/  DFMA R24, R64, R24, R28 ;  /* 0x000000184018722b */ /* 0x008fe2000000001c */
[----:B------:R-:W-:Y:S02]  /*6820*/  @!P2 IMAD.MOV.U32 R28, RZ, RZ, 0x47ae147b ;  /* 0x47ae147bff1ca424 */ /* 0x000fe400078e00ff */
[----:B------:R-:W-:-:S05]  /*6830*/  @!P2 IMAD.MOV.U32 R29, RZ, RZ, 0x3f747ae1 ;  /* 0x3f747ae1ff1da424 */ /* 0x000fca00078e00ff */
[----:B------:R-:W-:Y:S02]  /*6840*/  DFMA R24, R64, R24, R30 ;  /* 0x000000184018722b */ /* 0x000fe4000000001e */
[----:B------:R-:W-:-:S06]  /*6850*/  @!P2 DFMA R28, R14, R28, R52 ;  /* 0x0000001c0e1ca22b */ /* 0x000fcc0000000034 */
[----:B----4-:R-:W-:Y:S02]  /*6860*/  DFMA R24, R64, R24, R44 ;  /* 0x000000184018722b */ /* 0x010fe4000000002c */
[----:B------:R-:W-:-:S06]  /*6870*/  @!P2 DMUL R28, R28, -2.5 ;  /* 0xc00400001c1ca828 */ /* 0x000fcc0000000000 */
        /* <DEDUP_REMOVED lines=11> */
[----:B------:R-:W-:-:S05]  /*6930*/  DMUL R24, R62, R68 ;  /* 0x000000443e187228 */ /* 0x000fca0000000000 */
[----:B------:R-:W-:-:S08]  /*6940*/  DMUL R70, R64, R70 ;  /* 0x0000004640467228 */ /* 0x000fd00000000000 */
[----:B------:R-:W-:Y:S01]  /*6950*/  DFMA R70, R72, R24, R70 ;  /* 0x000000184846722b */ /* 0x000fe20000000046 */
        /* <DEDUP_REMOVED lines=28> */
.L_x_82:
[----:B------:R-:W-:Y:S05]  /*6b20*/  BSYNC.RECONVERGENT B3 ;  /* 0x0000000000037941 */ /* 0x000fea0003800200 */
.L_x_81:
[----:B------:R-:W-:-:S07]  /*6b30*/  VIADD R50, R24, 0x1 ;  /* 0x0000000118327836 */ /* 0x000fce0000000000 */
.L_x_80:
[----:B------:R-:W-:Y:S05]  /*6b40*/  BSYNC.RECONVERGENT B2 ;  /* 0x0000000000027941 */ /* 0x000fea0003800200 */
.L_x_79:
[----:B------:R-:W0:Y:S01]  /*6b50*/  LDCU.64 UR8, c[0x4][0x8] ;  /* 0x01000100ff0877ac */ /* 0x000e220008000a00 */
[----:B------:R-:W-:-:S05]  /*6b60*/  IMAD.SHL.U32 R24, R50, 0x40, RZ ;  /* 0x0000004032187824 */ /* 0x000fca00078e00ff */
[----:B------:R-:W-:-:S04]  /*6b70*/  LOP3.LUT R24, R24, 0x40, RZ, 0xc0, !PT ;  /* 0x0000004018187812 */ /* 0x000fc800078ec0ff */
[----:B0-----:R-:W-:-:S05]  /*6b80*/  IADD3 R74, P0, PT, R24, UR8, RZ ;  /* 0x00000008184a7c10 */ /* 0x001fca000ff1e0ff */
[----:B------:R-:W-:Y:S01]  /*6b90*/  IMAD.X R75, RZ, RZ, UR9, P0 ;  /* 0x00000009ff4b7e24 */ /* 0x000fe200080e06ff */
[----:B------:R-:W-:Y:S01]  /*6ba0*/  LOP3.LUT R51, R50, 0x1, RZ, 0xc0, !PT ;  /* 0x0000000132337812 */ /* 0x000fe200078ec0ff */
[----:B------:R-:W-:Y:S01]  /*6bb0*/  IMAD.MOV.U32 R76, RZ, RZ, 0x20fd8164 ;  /* 0x20fd8164ff4c7424 */ /* 0x000fe200078e00ff */
[----:B------:R-:W-:Y:S01]  /*6bc0*/  DMUL R60, R48, R48 ;  /* 0x00000030303c7228 */ /* 0x000fe20000000000 */
[----:B------:R-:W0:Y:S01]  /*6bd0*/  LDCU.64 UR8, c[0x0][0x398] ;  /* 0x00007300ff0877ac */ /* 0x000e220008000a00 */
[----:B------:R-:W2:Y:S04]  /*6be0*/  LDG.E.128.CONSTANT R24, desc[UR6][R74.64] ;  /* 0x000000064a187981 */ /* 0x000ea8000c1e9d00 */
[----:B------:R-:W3:Y:S04]  /*6bf0*/  LDG.E.128.CONSTANT R28, desc[UR6][R74.64+0x10] ;  /* 0x000010064a1c7981 */ /* 0x000ee8000c1e9d00 */
[----:B------:R-:W4:Y:S01]  /*6c00*/  LDG.E.128.CONSTANT R44, desc[UR6][R74.64+0x20] ;  /* 0x000020064a2c7981 */ /* 0x000f22000c1e9d00 */
[----:B------:R-:W-:Y:S01]  /*6c10*/  ISETP.NE.U32.AND P0, PT, R51, 0x1, PT ;  /* 0x000000013300780c */ /* 0x000fe20003f05070 */
[----:B------:R-:W-:Y:S01]  /*6c20*/  IMAD.MOV.U32 R51, RZ, RZ, 0x3da8ff83 ;  /* 0x3da8ff83ff337424 */ /* 0x000fe200078e00ff */
[----:B------:R-:W-:-:S02]  /*6c30*/  DMUL R56, R56, -2.5 ;  /* 0xc004000038387828 */ /* 0x000fc40000000000 */
        /* <DEDUP_REMOVED lines=14> */
[----:B------:R-:W-:Y:S01]  /*6d20*/  FSEL R44, R26, R24, !P0 ;  /* 0x000000181a2c7208 */ /* 0x000fe20004000000 */
[----:B------:R-:W-:Y:S01]  /*6d30*/  IMAD.MOV.U32 R26, RZ, RZ, -0x17d9296b ;  /* 0xe826d695ff1a7424 */ /* 0x000fe200078e00ff */
[----:B------:R-:W-:Y:S01]  /*6d40*/  FSEL R45, R27, R25, !P0 ;  /* 0x000000191b2d7208 */ /* 0x000fe20004000000 */
[----:B------:R-:W-:-:S05]  /*6d50*/  IMAD.MOV.U32 R27, RZ, RZ, 0x3e112e0b ;  /* 0x3e112e0bff1b7424 */ /* 0x000fca00078e00ff */
[----:B------:R-:W-:Y:S02]  /*6d60*/  DMUL R24, R44, R56 ;  /* 0x000000382c187228 */ /* 0x000fe40000000000 */
[----:B0-----:R-:W-:Y:S01]  /*6d70*/  DSETP.LEU.AND P1, PT, R26, |UR8|, PT ;  /* 0x400000081a007e2a */ /* 0x001fe2000bf2b000 */
[----:B------:R-:W-:Y:S02]  /*6d80*/  IMAD.MOV.U32 R26, RZ, RZ, 0x0 ;  /* 0x00000000ff1a7424 */ /* 0x000fe400078e00ff */
[----:B------:R-:W-:-:S03]  /*6d90*/  IMAD.MOV.U32 R27, RZ, RZ, 0x3ff00000 ;  /* 0x3ff00000ff1b7424 */ /* 0x000fc600078e00ff */
[----:B------:R-:W-:-:S08]  /*6da0*/  DFMA R24, R64, R24, R70 ;  /* 0x000000184018722b */ /* 0x000fd00000000046 */
[----:B------:R-:W-:Y:S05]  /*6db0*/  @!P1 BRA `(.L_x_83) ;  /* 0x0000000400349947 */ /* 0x000fea0003800000 */
[----:B------:R-:W0:Y:S01]  /*6dc0*/  I2F.F64.U32 R30, UR4 ;  /* 0x00000004001e7d12 */ /* 0x000e220008201800 */
[----:B------:R-:W-:Y:S01]  /*6dd0*/  IMAD.MOV.U32 R26, RZ, RZ, 0x47ae147b ;  /* 0x47ae147bff1a7424 */ /* 0x000fe200078e00ff */
[----:B------:R-:W-:Y:S01]  /*6de0*/  UMOV UR8, 0x47ae147b ;  /* 0x47ae147b00087882 */ /* 0x000fe20000000000 */
[----:B------:R-:W-:Y:S01]  /*6df0*/  IMAD.MOV.U32 R27, RZ, RZ, 0x3f747ae1 ;  /* 0x3f747ae1ff1b7424 */ /* 0x000fe200078e00ff */
[----:B------:R-:W-:-:S05]  /*6e00*/  UMOV UR9, 0x3f847ae1 ;  /* 0x3f847ae100097882 */ /* 0x000fca0000000000 */
[----:B0-----:R-:W-:-:S10]  /*6e10*/  DFMA R30, R30, UR8, R26 ;  /* 0x000000081e1e7c2b */ /* 0x001fd4000800001a */
        /* <DEDUP_REMOVED lines=13> */
.L_x_84:
        /* <DEDUP_REMOVED lines=9> */
[----:B------:R-:W0:Y:S01]  /*6f80*/  LDCU UR5, c[0x0][0x390] ;  /* 0x00007200ff0577ac */ /* 0x000e220008000800 */
[----:B------:R-:W-:Y:S01]  /*6f90*/  SHF.R.U32.HI R31, RZ, 0x14, R27 ;  /* 0x00000014ff1f7819 */ /* 0x000fe2000001161b */
[----:B------:R-:W-:Y:S01]  /*6fa0*/  DMUL R28, R38, 1.80143985094819840000e+16 ;  /* 0x43500000261c7828 */ /* 0x000fe20000000000 */
[----:B------:R-:W-:-:S09]  /*6fb0*/  ISETP.GE.U32.AND P2, PT, R39, 0x100000, PT ;  /* 0x001000002700780c */ /* 0x000fd20003f46070 */
[----:B------:R-:W-:Y:S01]  /*6fc0*/  @!P0 DMUL R26, R26, 1.80143985094819840000e+16 ;  /* 0x435000001a1a8828 */ /* 0x000fe20000000000 */
[----:B------:R-:W-:-:S04]  /*6fd0*/  FSEL R29, R29, R39, !P2 ;  /* 0x000000271d1d7208 */ /* 0x000fc80005000000 */
[----:B------:R-:W-:Y:S02]  /*6fe0*/  LOP3.LUT R29, R29, 0xfffff, RZ, 0xc0, !PT ;  /* 0x000fffff1d1d7812 */ /* 0x000fe400078ec0ff */
[----:B0-----:R-:W-:-:S03]  /*6ff0*/  FSEL R30, R28, UR5, !P2 ;  /* 0x000000051c1e7c08 */ /* 0x001fc6000d000000 */
[C---:B------:R-:W-:Y:S01]  /*7000*/  @!P0 LEA.HI R46, R27.reuse, R31, RZ, 0xc ;  /* 0x0000001f1b2e8211 */ /* 0x040fe200078f60ff */
[----:B------:R-:W-:Y:S01]  /*7010*/  IMAD.MOV.U32 R47, RZ, RZ, R26 ;  /* 0x000000ffff2f7224 */ /* 0x000fe200078e001a */
[----:B------:R-:W-:-:S03]  /*7020*/  LOP3.LUT R27, R27, 0xfffff, RZ, 0xc0, !PT ;  /* 0x000fffff1b1b7812 */ /* 0x000fc600078ec0ff */
[----:B------:R-:W-:Y:S01]  /*7030*/  @!P0 VIADD R31, R46, 0xffffffca ;  /* 0xffffffca2e1f8836 */ /* 0x000fe20000000000 */
[----:B------:R-:W-:Y:S02]  /*7040*/  LOP3.LUT R27, R27, 0x100000, RZ, 0xfc, !PT ;  /* 0x001000001b1b7812 */ /* 0x000fe400078efcff */
[----:B------:R-:W-:Y:S01]  /*7050*/  LOP3.LUT R46, R29, 0x100000, RZ, 0xfc, !PT ;  /* 0x001000001d2e7812 */ /* 0x000fe200078efcff */
[----:B------:R-:W-:-:S07]  /*7060*/  IMAD.IADD R31, R31, 0x1, -R0 ;  /* 0x000000011f1f7824 */ /* 0x000fce00078e0a00 */
.L_x_86:
        /* <DEDUP_REMOVED lines=28> */
.L_x_87:
[----:B------:R-:W-:Y:S02]  /*7230*/  IMAD.MOV.U32 R28, RZ, RZ, R30 ;  /* 0x000000ffff1c7224 */ /* 0x000fe400078e001e */
[----:B------:R-:W-:-:S06]  /*7240*/  IMAD.MOV.U32 R29, RZ, RZ, R31 ;  /* 0x000000ffff1d7224 */ /* 0x000fcc00078e001f */
[----:B------:R-:W-:-:S11]  /*7250*/  DADD R28, -RZ, |R28| ;  /* 0x00000000ff1c7229 */ /* 0x000fd6000000051c */
.L_x_85:
[----:B------:R-:W-:Y:S01]  /*7260*/  DSETP.GTU.AND P0, PT, R28, R2, PT ;  /* 0x000000021c00722a */ /* 0x000fe20003f0c000 */
[----:B------:R-:W-:-:S05]  /*7270*/  IMAD.MOV.U32 R26, RZ, RZ, RZ ;  /* 0x000000ffff1a7224 */ /* 0x000fca00078e00ff */
[----:B------:R-:W-:-:S08]  /*7280*/  FSEL R27, RZ, 1.875, P0 ;  /* 0x3ff00000ff1b7808 */ /* 0x000fd00000000000 */
.L_x_83:
[----:B------:R-:W0:Y:S01]  /*7290*/  LDCU.64 UR8, c[0x0][0x388] ;  /* 0x00007100ff0877ac */ /* 0x000e220008000a00 */
[----:B------:R-:W-:-:S08]  /*72a0*/  DMUL R48, R26, R4 ;  /* 0x000000041a307228 */ /* 0x000fd00000000000 */
[C---:B------:R-:W-:Y:S02]  /*72b0*/  DMUL R50, R48.reuse, -1.5 ;  /* 0xbff8000030327828 */ /* 0x040fe40000000000 */
[----:B------:R-:W-:-:S06]  /*72c0*/  DMUL R48, R48, -2.5 ;  /* 0xc004000030307828 */ /* 0x000fcc0000000000 */
[----:B------:R-:W-:Y:S02]  /*72d0*/  DMUL R46, R50, -1.5 ;  /* 0xbff80000322e7828 */ /* 0x000fe40000000000 */
[----:B0-----:R-:W-:Y:S01]  /*72e0*/  DMUL R26, R26, UR8 ;  /* 0x000000081a1a7c28 */ /* 0x001fe20008000000 */
[----:B------:R-:W-:Y:S01]  /*72f0*/  UMOV UR8, 0x47ae147b ;  /* 0x47ae147b00087882 */ /* 0x000fe20000000000 */
[----:B------:R-:W-:Y:S01]  /*7300*/  DMUL R50, R50, -2.5 ;  /* 0xc004000032327828 */ /* 0x000fe20000000000 */
[----:B------:R-:W-:-:S03]  /*7310*/  UMOV UR9, 0x3f747ae1 ;  /* 0x3f747ae100097882 */ /* 0x000fc60000000000 */
[----:B------:R-:W-:Y:S02]  /*7320*/  DMUL R46, R58, R46 ;  /* 0x0000002e3a2e7228 */ /* 0x000fe40000000000 */
[C---:B------:R-:W-:Y:S02]  /*7330*/  DMUL R28, R26.reuse, -1.5 ;  /* 0xbff800001a1c7828 */ /* 0x040fe40000000000 */
[----:B------:R-:W-:Y:S02]  /*7340*/  DMUL R30, R26, -3.5 ;  /* 0xc00c00001a1e7828 */ /* 0x000fe40000000000 */
[C---:B------:R-:W-:Y:S02]  /*7350*/  DMUL R26, R48.reuse, 2.5 ;  /* 0x40040000301a7828 */ /* 0x040fe40000000000 */
[----:B------:R-:W-:Y:S02]  /*7360*/  DMUL R48, R48, 1.5 ;  /* 0x3ff8000030307828 */ /* 0x000fe40000000000 */
[----:B------:R-:W-:-:S02]  /*7370*/  DMUL R60, R28, -1.5 ;  /* 0xbff800001c3c7828 */ /* 0x000fc40000000000 */
[C---:B------:R-:W-:Y:S02]  /*7380*/  DMUL R56, R30.reuse, 3.5 ;  /* 0x400c00001e387828 */ /* 0x040fe40000000000 */
[----:B------:R-:W-:Y:S02]  /*7390*/  DMUL R74, R30, -1.5 ;  /* 0xbff800001e4a7828 */ /* 0x000fe40000000000 */
[----:B------:R-:W-:Y:S02]  /*73a0*/  DMUL R58, R58, R26 ;  /* 0x0000001a3a3a7228 */ /* 0x000fe40000000000 */
[C---:B------:R-:W-:Y:S02]  /*73b0*/  DMUL R60, R32.reuse, R60 ;  /* 0x0000003c203c7228 */ /* 0x040fe40000000000 */
[----:B------:R-:W-:Y:S02]  /*73c0*/  DMUL R56, R32, R56 ;  /* 0x0000003820387228 */ /* 0x000fe40000000000 */
[----:B------:R-:W-:-:S02]  /*73d0*/  DMUL R32, R42, -6 ;  /* 0xc01800002a207828 */ /* 0x000fc40000000000 */
[----:B------:R-:W-:Y:S02]  /*73e0*/  DMUL R42, R28, 3.5 ;  /* 0x400c00001c2a7828 */ /* 0x000fe40000000000 */
[C---:B------:R-:W-:Y:S02]  /*73f0*/  DMUL R28, R54.reuse, 6 ;  /* 0x40180000361c7828 */ /* 0x040fe40000000000 */
[----:B------:R-:W-:Y:S02]  /*7400*/  DMUL R26, R54, 3 ;  /* 0x40080000361a7828 */ /* 0x000fe40000000000 */
[C---:B------:R-:W-:Y:S02]  /*7410*/  DMUL R30, R32.reuse, 6 ;  /* 0x40180000201e7828 */ /* 0x040fe40000000000 */
[----:B------:R-:W-:Y:S02]  /*7420*/  DMUL R32, R32, 3 ;  /* 0x4008000020207828 */ /* 0x000fe40000000000 */
[----:B------:R-:W-:-:S02]  /*7430*/  DMUL R74, R66, R74 ;  /* 0x0000004a424a7228 */ /* 0x000fc40000000000 */
[----:B------:R-:W-:Y:S02]  /*7440*/  DMUL R70, R66, R42 ;  /* 0x0000002a42467228 */ /* 0x000fe40000000000 */
[----:B------:R-:W-:Y:S02]  /*7450*/  DMUL R42, R68, R28 ;  /* 0x0000001c442a7228 */ /* 0x000fe40000000000 */
[----:B------:R-:W-:Y:S02]  /*7460*/  DMUL R66, R40, R26 ;  /* 0x0000001a28427228 */ /* 0x000fe40000000000 */
[----:B------:R-:W-:Y:S02]  /*7470*/  DMUL R68, R68, R32 ;  /* 0x0000002044447228 */ /* 0x000fe40000000000 */
[----:B------:R-:W-:Y:S02]  /*7480*/  DMUL R60, R64, R60 ;  /* 0x0000003c403c7228 */ /* 0x000fe40000000000 */
[----:B------:R-:W-:-:S02]  /*7490*/  DMUL R74, R34, R74 ;  /* 0x0000004a224a7228 */ /* 0x000fc40000000000 */
[----:B------:R-:W-:Y:S02]  /*74a0*/  DMUL R40, R40, R30 ;  /* 0x0000001e28287228 */ /* 0x000fe40000000000 */
[----:B------:R-:W-:Y:S02]  /*74b0*/  DMUL R56, R64, R56 ;  /* 0x0000003840387228 */ /* 0x000fe40000000000 */
[----:B------:R-:W-:Y:S02]  /*74c0*/  DMUL R70, R34, R70 ;  /* 0x0000004622467228 */ /* 0x000fe40000000000 */
[----:B------:R-:W-:Y:S02]  /*74d0*/  DFMA R60, R72, R66, R60 ;  /* 0x00000042483c722b */ /* 0x000fe4000000003c */
[----:B------:R-:W-:Y:S01]  /*74e0*/  DMUL R48, R44, R48 ;  /* 0x000000302c307228 */ /* 0x000fe20000000000 */
[----:B------:R-:W-:Y:S01]  /*74f0*/  IMAD.MOV.U32 R66, RZ, RZ, 0x0 ;  /* 0x00000000ff427424 */ /* 0x000fe200078e00ff */
[----:B------:R-:W-:Y:S01]  /*7500*/  DFMA R68, R36, R68, R74 ;  /* 0x000000442444722b */ /* 0x000fe2000000004a */
[----:B------:R-:W-:Y:S01]  /*7510*/  IMAD.MOV.U32 R67, RZ, RZ, 0x3ff00000 ;  /* 0x3ff00000ff437424 */ /* 0x000fe200078e00ff */
[----:B------:R-:W-:-:S02]  /*7520*/  DMUL R50, R44, R50 ;  /* 0x000000322c327228 */ /* 0x000fc40000000000 */
[----:B------:R-:W-:Y:S02]  /*7530*/  DFMA R40, R72, R40, R56 ;  /* 0x000000284828722b */ /* 0x000fe40000000038 */
[----:B------:R-:W-:Y:S02]  /*7540*/  DFMA R42, R36, R42, R70 ;  /* 0x0000002a242a722b */ /* 0x000fe40000000046 */
[----:B------:R-:W-:Y:S02]  /*7550*/  DFMA R46, R64, R46, R60 ;  /* 0x0000002e402e722b */ /* 0x000fe4000000003c */
[----:B------:R-:W-:Y:S02]  /*7560*/  DFMA R44, R20, UR8, R12 ;  /* 0x00000008142c7c2b */ /* 0x000fe4000800000c */
[----:B------:R-:W-:Y:S02]  /*7570*/  DFMA R48, R34, R48, R68 ;  /* 0x000000302230722b */ /* 0x000fe40000000044 */
[----:B------:R-:W-:-:S02]  /*7580*/  DFMA R36, R64, R58, R40 ;  /* 0x0000003a4024722b */ /* 0x000fc40000000028 */
[----:B------:R-:W-:Y:S02]  /*7590*/  DFMA R34, R34, R50, R42 ;  /* 0x000000322222722b */ /* 0x000fe4000000002a */
[----:B------:R-:W-:Y:S02]  /*75a0*/  DFMA R40, R18, UR8, R8 ;  /* 0x0000000812287c2b */ /* 0x000fe40008000008 */
[-C--:B------:R-:W-:Y:S02]  /*75b0*/  DMUL R46, R46, R44.reuse ;  /* 0x0000002c2e2e7228 */ /* 0x080fe40000000000 */
[----:B------:R-:W-:-:S06]  /*75c0*/  DMUL R48, R48, R44 ;  /* 0x0000002c30307228 */ /* 0x000fcc0000000000 */
[-C--:B------:R-:W-:Y:S02]  /*75d0*/  DFMA R34, R34, R40.reuse, R46 ;  /* 0x000000282222722b */ /* 0x080fe4000000002e */
[----:B------:R-:W-:Y:S01]  /*75e0*/  DFMA R36, R36, R40, R48 ;  /* 0x000000282424722b */ /* 0x000fe20000000030 */
[----:B------:R-:W-:Y:S10]  /*75f0*/  @!P1 BRA `(.L_x_88) ;  /* 0x00000004002c9947 */ /* 0x000ff40003800000 */
[----:B------:R-:W0:Y:S01]  /*7600*/  I2F.F64.U32 R40, UR4 ;  /* 0x0000000400287d12 */ /* 0x000e220008201800 */
[----:B------:R-:W-:Y:S02]  /*7610*/  IMAD.MOV.U32 R42, RZ, RZ, 0x47ae147b ;  /* 0x47ae147bff2a7424 */ /* 0x000fe400078e00ff */
[----:B------:R-:W-:-:S06]  /*7620*/  IMAD.MOV.U32 R43, RZ, RZ, 0x3f847ae1 ;  /* 0x3f847ae1ff2b7424 */ /* 0x000fcc00078e00ff */
[----:B0-----:R-:W-:-:S10]  /*7630*/  DFMA R44, R40, R42, UR8 ;  /* 0x00000008282c7e2b */ /* 0x001fd4000800002a */
        /* <DEDUP_REMOVED lines=13> */
.L_x_89:
        /* <DEDUP_REMOVED lines=24> */
.L_x_91:
        /* <DEDUP_REMOVED lines=28> */
.L_x_92:
[----:B------:R-:W-:Y:S02]  /*7a50*/  IMAD.MOV.U32 R42, RZ, RZ, R44 ;  /* 0x000000ffff2a7224 */ /* 0x000fe400078e002c */
[----:B------:R-:W-:-:S06]  /*7a60*/  IMAD.MOV.U32 R43, RZ, RZ, R45 ;  /* 0x000000ffff2b7224 */ /* 0x000fcc00078e002d */
[----:B------:R-:W-:-:S11]  /*7a70*/  DADD R42, -RZ, |R42| ;  /* 0x00000000ff2a7229 */ /* 0x000fd6000000052a */
.L_x_90:
[----:B------:R-:W-:Y:S01]  /*7a80*/  DSETP.GTU.AND P0, PT, R42, R2, PT ;  /* 0x000000022a00722a */ /* 0x000fe20003f0c000 */
[----:B------:R-:W-:-:S05]  /*7a90*/  IMAD.MOV.U32 R66, RZ, RZ, RZ ;  /* 0x000000ffff427224 */ /* 0x000fca00078e00ff */
[----:B------:R-:W-:-:S08]  /*7aa0*/  FSEL R67, RZ, 1.875, P0 ;  /* 0x3ff00000ff437808 */ /* 0x000fd00000000000 */
.L_x_88:
[----:B------:R-:W-:Y:S01]  /*7ab0*/  DFMA R88, R22, UR8, R52 ;  /* 0x0000000816587c2b */ /* 0x000fe20008000034 */
[----:B------:R-:W-:Y:S07]  /*7ac0*/  BSSY.RECONVERGENT B2, `(.L_x_93) ;  /* 0x000001d000027945 */ /* 0x000fee0003800200 */
[----:B------:R-:W-:-:S08]  /*7ad0*/  DMUL R88, R88, 6 ;  /* 0x4018000058587828 */ /* 0x000fd00000000000 */
        /* <DEDUP_REMOVED lines=27> */
.L_x_94:
[----:B------:R-:W-:Y:S05]  /*7c90*/  BSYNC.RECONVERGENT B2 ;  /* 0x0000000000027941 */ /* 0x000fea0003800200 */
.L_x_93:
        /* <DEDUP_REMOVED lines=18> */
[----:B------:R-:W-:-:S07]  /*7dc0*/  FSEL R69, -R57, 0.11223486810922622681, !P0 ;  /* 0x3de5db6539457808 */ /* 0x000fce0004000100 */
[----:B------:R-:W-:-:S08]  /*7dd0*/  DMUL R86, R86, 3 ;  /* 0x4008000056567828 */ /* 0x000fd00000000000 */
[----:B------:R-:W-:-:S14]  /*7de0*/  DSETP.NEU.AND P4, PT, |R86|, +INF , PT ;  /* 0x7ff000005600742a */ /* 0x000fdc0003f8d200 */
[----:B0-----:R-:W-:Y:S02]  /*7df0*/  @!P4 DMUL R60, RZ, R86 ;  /* 0x00000056ff3cc228 */ /* 0x001fe40000000000 */
        /* <DEDUP_REMOVED lines=39> */
.L_x_96:
[----:B------:R-:W-:Y:S05]  /*8070*/  BSYNC.RECONVERGENT B2 ;  /* 0x0000000000027941 */ /* 0x000fea0003800200 */
.L_x_95:
        /* <DEDUP_REMOVED lines=19> */
[----:B------:R-:W0:Y:S01]  /*81b0*/  LDCU.64 UR8, c[0x0][0x388] ;  /* 0x00007100ff0877ac */ /* 0x000e220008000a00 */
[----:B------:R-:W-:-:S05]  /*81c0*/  DMUL R54, R54, R56 ;  /* 0x0000003836367228 */ /* 0x000fca0000000000 */
[----:B------:R-:W-:-:S08]  /*81d0*/  DMUL R84, R84, -3.5 ;  /* 0xc00c000054547828 */ /* 0x000fd00000000000 */
[----:B------:R-:W-:Y:S02]  /*81e0*/  DSETP.NEU.AND P2, PT, |R84|, +INF , PT ;  /* 0x7ff000005400742a */ /* 0x000fe40003f4d200 */
[----:B0-----:R-:W-:Y:S02]  /*81f0*/  DMUL R68, R66, UR8 ;  /* 0x0000000842447c28 */ /* 0x001fe40008000000 */
        /* <DEDUP_REMOVED lines=40> */
.L_x_100:
[----:B------:R-:W-:Y:S05]  /*8480*/  BSYNC.RECONVERGENT B3 ;  /* 0x0000000000037941 */ /* 0x000fea0003800200 */
.L_x_99:
[----:B------:R-:W-:-:S07]  /*8490*/  VIADD R64, R48, 0x1 ;  /* 0x0000000130407836 */ /* 0x000fce0000000000 */
.L_x_98:
[----:B------:R-:W-:Y:S05]  /*84a0*/  BSYNC.RECONVERGENT B2 ;  /* 0x0000000000027941 */ /* 0x000fea0003800200 */
.L_x_97:
        /* <DEDUP_REMOVED lines=18> */
[----:B------:R-:W-:-:S06]  /*85d0*/  FSEL R75, -R65, 0.11223486810922622681, !P0 ;  /* 0x3de5db65414b7808 */ /* 0x000fcc0004000100 */
[----:B--2---:R-:W-:-:S08]  /*85e0*/  DFMA R40, R70, R74, R40 ;  /* 0x0000004a4628722b */ /* 0x004fd00000000028 */
[C---:B------:R-:W-:Y:S01]  /*85f0*/  DFMA R40, R70.reuse, R40, R42 ;  /* 0x000000284628722b */ /* 0x040fe2000000002a */
[----:B------:R-:W0:Y:S07]  /*8600*/  I2F.F64.U32 R42, UR4 ;  /* 0x00000004002a7d12 */ /* 0x000e2e0008201800 */
[----:B---3--:R-:W-:Y:S01]  /*8610*/  DFMA R40, R70, R40, R44 ;  /* 0x000000284628722b */ /* 0x008fe2000000002c */
[----:B------:R-:W-:Y:S02]  /*8620*/  IMAD.MOV.U32 R44, RZ, RZ, 0x47ae147b ;  /* 0x47ae147bff2c7424 */ /* 0x000fe400078e00ff */
[----:B------:R-:W-:-:S05]  /*8630*/  IMAD.MOV.U32 R45, RZ, RZ, 0x3f847ae1 ;  /* 0x3f847ae1ff2d7424 */ /* 0x000fca00078e00ff */
[----:B------:R-:W-:Y:S02]  /*8640*/  DFMA R40, R70, R40, R46 ;  /* 0x000000284628722b */ /* 0x000fe4000000002e */
[----:B0-----:R-:W-:Y:S01]  /*8650*/  DFMA R42, R42, R44, UR8 ;  /* 0x000000082a2a7e2b */ /* 0x001fe2000800002c */
[----:B------:R-:W-:Y:S01]  /*8660*/  UMOV UR8, 0xb4395810 ;  /* 0xb439581000087882 */ /* 0x000fe20000000000 */
[----:B------:R-:W-:-:S04]  /*8670*/  UMOV UR9, 0x3fde76c8 ;  /* 0x3fde76c800097882 */ /* 0x000fc80000000000 */
[----:B----4-:R-:W-:Y:S02]  /*8680*/  DFMA R40, R70, R40, R48 ;  /* 0x000000284628722b */ /* 0x010fe40000000030 */
[----:B------:R-:W-:-:S06]  /*8690*/  DFMA R82, R42, -UR8, R82 ;  /* 0x800000082a527c2b */ /* 0x000fcc0008000052 */
[----:B------:R-:W-:Y:S02]  /*86a0*/  DFMA R40, R70, R40, R50 ;  /* 0x000000284628722b */ /* 0x000fe40000000032 */
[----:B------:R-:W-:-:S06]  /*86b0*/  DMUL R82, R82, -1.5 ;  /* 0xbff8000052527828 */ /* 0x000fcc0000000000 */
[----:B------:R-:W-:Y:S02]  /*86c0*/  DFMA R60, R40, R60, R60 ;  /* 0x0000003c283c722b */ /* 0x000fe4000000003c */
[----:B------:R-:W-:Y:S02]  /*86d0*/  DFMA R40, R70, R40, 1 ;  /* 0x3ff000004628742b */ /* 0x000fe40000000028 */
[----:B------:R-:W-:-:S08]  /*86e0*/  DSETP.NEU.AND P6, PT, |R82|, +INF , PT ;  /* 0x7ff000005200742a */ /* 0x000fd00003fcd200 */
[----:B------:R-:W-:Y:S02]  /*86f0*/  FSEL R42, R40, R60, !P0 ;  /* 0x0000003c282a7208 */ /* 0x000fe40004000000 */
[----:B------:R-:W-:Y:S02]  /*8700*/  FSEL R43, R41, R61, !P0 ;  /* 0x0000003d292b7208 */ /* 0x000fe40004000000 */
[----:B------:R-:W-:Y:S02]  /*8710*/  LOP3.LUT P0, RZ, R64, 0x2, RZ, 0xc0, !PT ;  /* 0x0000000240ff7812 */ /* 0x000fe4000780c0ff */
[----:B------:R-:W-:Y:S01]  /*8720*/  @!P6 DMUL R70, RZ, R82 ;  /* 0x00000052ff46e228 */ /* 0x000fe20000000000 */
[----:B------:R-:W-:Y:S01]  /*8730*/  @!P6 IMAD.MOV.U32 R64, RZ, RZ, RZ ;  /* 0x000000ffff40e224 */ /* 0x000fe200078e00ff */
        /* <DEDUP_REMOVED lines=27> */
.L_x_102:
[----:B------:R-:W-:Y:S05]  /*88f0*/  BSYNC.RECONVERGENT B2 ;  /* 0x0000000000027941 */ /* 0x000fea0003800200 */
.L_x_101:
        /* <DEDUP_REMOVED lines=17> */
[----:B------:R-:W-:Y:S01]  /*8a10*/  DMUL R66, R66, R4 ;  /* 0x0000000442427228 */ /* 0x000fe20000000000 */
[----:B------:R-:W-:-:S06]  /*8a20*/  FSEL R77, -R65, 0.11223486810922622681, !P0 ;  /* 0x3de5db65414d7808 */ /* 0x000fcc0004000100 */
[----:B--2---:R-:W-:-:S08]  /*8a30*/  DFMA R40, R72, R76, R40 ;  /* 0x0000004c4828722b */ /* 0x004fd00000000028 */
[----:B------:R-:W-:Y:S02]  /*8a40*/  DFMA R40, R72, R40, R42 ;  /* 0x000000284828722b */ /* 0x000fe4000000002a */
[----:B------:R-:W-:-:S06]  /*8a50*/  DFMA R42, R22, UR8, R52 ;  /* 0x00000008162a7c2b */ /* 0x000fcc0008000034 */
        /* <DEDUP_REMOVED lines=40> */
.L_x_104:
[----:B------:R-:W-:Y:S05]  /*8ce0*/  BSYNC.RECONVERGENT B2 ;  /* 0x0000000000027941 */ /* 0x000fea0003800200 */
.L_x_103:
        /* <DEDUP_REMOVED lines=17> */
[----:B------:R-:W-:Y:S02]  /*8e00*/  DFMA R40, R76, R40, R42 ;  /* 0x000000284c28722b */ /* 0x000fe4000000002a */
[----:B------:R-:W-:-:S06]  /*8e10*/  DMUL R42, R68, 1.5 ;  /* 0x3ff80000442a7828 */ /* 0x000fcc0000000000 */
[----:B---3--:R-:W-:Y:S02]  /*8e20*/  DFMA R40, R76, R40, R44 ;  /* 0x000000284c28722b */ /* 0x008fe4000000002c */
[----:B------:R-:W-:-:S06]  /*8e30*/  DMUL R42, R60, R42 ;  /* 0x0000002a3c2a7228 */ /* 0x000fcc0000000000 */
[----:B------:R-:W-:Y:S02]  /*8e40*/  DFMA R40, R76, R40, R46 ;  /* 0x000000284c28722b */ /* 0x000fe4000000002e */
[----:B------:R-:W-:Y:S02]  /*8e50*/  DMUL R44, R64, R42 ;  /* 0x0000002a402c7228 */ /* 0x000fe40000000000 */
[----:B------:R-:W-:-:S04]  /*8e60*/  DMUL R42, R66, 1.5 ;  /* 0x3ff80000422a7828 */ /* 0x000fc80000000000 */
[----:B----4-:R-:W-:Y:S01]  /*8e70*/  DFMA R40, R76, R40, R48 ;  /* 0x000000284c28722b */ /* 0x010fe20000000030 */
[----:B------:R-:W-:Y:S01]  /*8e80*/  @!P5 IMAD.MOV.U32 R48, RZ, RZ, 0x47ae147b ;  /* 0x47ae147bff30d424 */ /* 0x000fe200078e00ff */
[----:B------:R-:W-:Y:S01]  /*8e90*/  DFMA R54, R58, R54, -R44 ;  /* 0x000000363a36722b */ /* 0x000fe2000000082c */
[----:B------:R-:W-:-:S05]  /*8ea0*/  @!P5 IMAD.MOV.U32 R49, RZ, RZ, 0x3f747ae1 ;  /* 0x3f747ae1ff31d424 */ /* 0x000fca00078e00ff */
[----:B------:R-:W-:Y:S02]  /*8eb0*/  DFMA R40, R76, R40, R50 ;  /* 0x000000284c28722b */ /* 0x000fe40000000032 */
[----:B------:R-:W-:-:S06]  /*8ec0*/  @!P5 DFMA R48, R22, R48, R52 ;  /* 0x000000301630d22b */ /* 0x000fcc0000000034 */
[----:B------:R-:W-:Y:S02]  /*8ed0*/  DFMA R74, R40, R74, R74 ;  /* 0x0000004a284a722b */ /* 0x000fe4000000004a */
[----:B------:R-:W-:Y:S02]  /*8ee0*/  DFMA R40, R76, R40, 1 ;  /* 0x3ff000004c28742b */ /* 0x000fe40000000028 */
[----:B------:R-:W-:Y:S01]  /*8ef0*/  @!P5 DMUL R48, R48, 6 ;  /* 0x401800003030d828 */ /* 0x000fe20000000000 */
[----:B------:R-:W-:-:S07]  /*8f00*/  @!P5 IMAD.MOV.U32 R76, RZ, RZ, 0x1 ;  /* 0x00000001ff4cd424 */ /* 0x000fce00078e00ff */
[----:B------:R-:W-:Y:S02]  /*8f10*/  FSEL R46, R40, R74, !P0 ;  /* 0x0000004a282e7208 */ /* 0x000fe40004000000 */
[----:B------:R-:W-:Y:S01]  /*8f20*/  FSEL R47, R41, R75, !P0 ;  /* 0x0000004b292f7208 */ /* 0x000fe20004000000 */
[----:B------:R-:W-:Y:S01]  /*8f30*/  @!P5 DMUL R74, RZ, R48 ;  /* 0x00000030ff4ad228 */ /* 0x000fe20000000000 */
[----:B------:R-:W-:-:S04]  /*8f40*/  LOP3.LUT P0, RZ, R70, 0x2, RZ, 0xc0, !PT ;  /* 0x0000000246ff7812 */ /* 0x000fc8000780c0ff */
[----:B------:R-:W-:-:S10]  /*8f50*/  DADD R40, RZ, -R46 ;  /* 0x00000000ff287229 */ /* 0x000fd4000000082e */
[----:B------:R-:W-:Y:S02]  /*8f60*/  FSEL R70, R46, R40, !P0 ;  /* 0x000000282e467208 */ /* 0x000fe40004000000 */
        /* <DEDUP_REMOVED lines=30> */
.L_x_108:
[----:B------:R-:W-:Y:S05]  /*9150*/  BSYNC.RECONVERGENT B3 ;  /* 0x0000000000037941 */ /* 0x000fea0003800200 */
.L_x_107:
[----:B------:R-:W-:-:S07]  /*9160*/  VIADD R76, R48, 0x1 ;  /* 0x00000001304c7836 */ /* 0x000fce0000000000 */
.L_x_106:
[----:B------:R-:W-:Y:S05]  /*9170*/  BSYNC.RECONVERGENT B2 ;  /* 0x0000000000027941 */ /* 0x000fea0003800200 */
.L_x_105:
        /* <DEDUP_REMOVED lines=63> */
.L_x_112:
[----:B------:R-:W-:Y:S05]  /*9570*/  BSYNC.RECONVERGENT B3 ;  /* 0x0000000000037941 */ /* 0x000fea0003800200 */
.L_x_111:
[----:B------:R-:W-:-:S07]  /*9580*/  VIADD R76, R48, 0x1 ;  /* 0x00000001304c7836 */ /* 0x000fce0000000000 */
.L_x_110:
[----:B------:R-:W-:Y:S05]  /*9590*/  BSYNC.RECONVERGENT B2 ;  /* 0x0000000000027941 */ /* 0x000fea0003800200 */
.L_x_109:
        /* <DEDUP_REMOVED lines=16> */
[----:B--2---:R-:W-:Y:S02]  /*96a0*/  DFMA R40, R78, R86, R40 ;  /* 0x000000564e28722b */ /* 0x004fe40000000028 */
[----:B------:R-:W-:-:S06]  /*96b0*/  DMUL R86, R62, R88 ;  /* 0x000000583e567228 */ /* 0x000fcc0000000000 */
[----:B------:R-:W-:Y:S01]  /*96c0*/  DFMA R40, R78, R40, R42 ;  /* 0x000000284e28722b */ /* 0x000fe2000000002a */
[----:B------:R-:W-:Y:S02]  /*96d0*/  @!P2 IMAD.MOV.U32 R42, RZ, RZ, 0x47ae147b ;  /* 0x47ae147bff2aa424 */ /* 0x000fe400078e00ff */
[----:B------:R-:W-:-:S05]  /*96e0*/  @!P2 IMAD.MOV.U32 R43, RZ, RZ, 0x3f747ae1 ;  /* 0x3f747ae1ff2ba424 */ /* 0x000fca00078e00ff */
[----:B---3--:R-:W-:Y:S02]  /*96f0*/  DFMA R40, R78, R40, R44 ;  /* 0x000000284e28722b */ /* 0x008fe4000000002c */
[----:B------:R-:W-:-:S06]  /*9700*/  @!P2 DFMA R44, R22, R42, R52 ;  /* 0x0000002a162ca22b */ /* 0x000fcc0000000034 */
[----:B------:R-:W-:Y:S02]  /*9710*/  DFMA R40, R78, R40, R46 ;  /* 0x000000284e28722b */ /* 0x000fe4000000002e */
[----:B------:R-:W-:-:S06]  /*9720*/  @!P2 DMUL R44, R44, -3.5 ;  /* 0xc00c00002c2ca828 */ /* 0x000fcc0000000000 */
[----:B----4-:R-:W-:-:S08]  /*9730*/  DFMA R40, R78, R40, R48 ;  /* 0x000000284e28722b */ /* 0x010fd00000000030 */
[----:B------:R-:W-:-:S08]  /*9740*/  DFMA R40, R78, R40, R50 ;  /* 0x000000284e28722b */ /* 0x000fd00000000032 */
[----:B------:R-:W-:Y:S02]  /*9750*/  DFMA R74, R40, R74, R74 ;  /* 0x0000004a284a722b */ /* 0x000fe4000000004a */
[----:B------:R-:W-:-:S10]  /*9760*/  DFMA R40, R78, R40, 1 ;  /* 0x3ff000004e28742b */ /* 0x000fd40000000028 */
[----:B------:R-:W-:Y:S01]  /*9770*/  FSEL R42, R40, R74, !P0 ;  /* 0x0000004a282a7208 */ /* 0x000fe20004000000 */
[----:B------:R-:W-:Y:S01]  /*9780*/  @!P2 IMAD.MOV.U32 R74, RZ, RZ, RZ ;  /* 0x000000ffff4aa224 */ /* 0x000fe200078e00ff */
        /* <DEDUP_REMOVED lines=33> */
.L_x_114:
[----:B------:R-:W-:Y:S05]  /*99a0*/  BSYNC.RECONVERGENT B2 ;  /* 0x0000000000027941 */ /* 0x000fea0003800200 */
.L_x_113:
        /* <DEDUP_REMOVED lines=17> */
[----:B------:R-:W-:-:S06]  /*9ac0*/  DMUL R84, R68, 3.5 ;  /* 0x400c000044547828 */ /* 0x000fcc0000000000 */
        /* <DEDUP_REMOVED lines=39> */
.L_x_118:
[----:B------:R-:W-:Y:S05]  /*9d40*/  BSYNC.RECONVERGENT B3 ;  /* 0x0000000000037941 */ /* 0x000fea0003800200 */
.L_x_117:
[----:B------:R-:W-:-:S07]  /*9d50*/  VIADD R76, R48, 0x1 ;  /* 0x00000001304c7836 */ /* 0x000fce0000000000 */
.L_x_116:
[----:B------:R-:W-:Y:S05]  /*9d60*/  BSYNC.RECONVERGENT B2 ;  /* 0x0000000000027941 */ /* 0x000fea0003800200 */
.L_x_115:
        /* <DEDUP_REMOVED lines=66> */
.L_x_122:
[----:B------:R-:W-:Y:S05]  /*a190*/  BSYNC.RECONVERGENT B3 ;  /* 0x0000000000037941 */ /* 0x000fea0003800200 */
.L_x_121:
[----:B------:R-:W-:-:S07]  /*a1a0*/  VIADD R76, R48, 0x1 ;  /* 0x00000001304c7836 */ /* 0x000fce0000000000 */
.L_x_120:
[----:B------:R-:W-:Y:S05]  /*a1b0*/  BSYNC.RECONVERGENT B2 ;  /* 0x0000000000027941 */ /* 0x000fea0003800200 */
.L_x_119:
[----:B------:R-:W0:Y:S01]  /*a1c0*/  LDCU.64 UR8, c[0x4][0x8] ;  /* 0x01000100ff0877ac */ /* 0x000e220008000a00 */
[----:B------:R-:W-:-:S05]  /*a1d0*/  IMAD.SHL.U32 R40, R76, 0x40, RZ ;  /* 0x000000404c287824 */ /* 0x000fca00078e00ff */
[----:B------:R-:W-:-:S04]  /*a1e0*/  LOP3.LUT R40, R40, 0x40, RZ, 0xc0, !PT ;  /* 0x0000004028287812 */ /* 0x000fc800078ec0ff */
[----:B0-----:R-:W-:-:S05]  /*a1f0*/  IADD3 R78, P0, PT, R40, UR8, RZ ;  /* 0x00000008284e7c10 */ /* 0x001fca000ff1e0ff */
[----:B------:R-:W-:Y:S01]  /*a200*/  IMAD.X R79, RZ, RZ, UR9, P0 ;  /* 0x00000009ff4f7e24 */ /* 0x000fe200080e06ff */
[----:B------:R-:W-:Y:S01]  /*a210*/  LOP3.LUT R72, R76, 0x1, RZ, 0xc0, !PT ;  /* 0x000000014c487812 */ /* 0x000fe200078ec0ff */
[----:B------:R-:W-:Y:S01]  /*a220*/  IMAD.MOV.U32 R80, RZ, RZ, 0x20fd8164 ;  /* 0x20fd8164ff507424 */ /* 0x000fe200078e00ff */
[----:B------:R-:W0:Y:S02]  /*a230*/  LDCU.64 UR8, c[0x0][0x398] ;  /* 0x00007300ff0877ac */ /* 0x000e240008000a00 */
[----:B------:R-:W2:Y:S04]  /*a240*/  LDG.E.128.CONSTANT R40, desc[UR6][R78.64] ;  /* 0x000000064e287981 */ /* 0x000ea8000c1e9d00 */
[----:B------:R-:W3:Y:S04]  /*a250*/  LDG.E.128.CONSTANT R44, desc[UR6][R78.64+0x10] ;  /* 0x000010064e2c7981 */ /* 0x000ee8000c1e9d00 */
[----:B------:R-:W4:Y:S01]  /*a260*/  LDG.E.128.CONSTANT R48, desc[UR6][R78.64+0x20] ;  /* 0x000020064e307981 */ /* 0x000f22000c1e9d00 */
[----:B------:R-:W-:Y:S01]  /*a270*/  ISETP.NE.U32.AND P0, PT, R72, 0x1, PT ;  /* 0x000000014800780c */ /* 0x000fe20003f05070 */
[----:B------:R-:W-:Y:S01]  /*a280*/  IMAD.MOV.U32 R72, RZ, RZ, 0x3da8ff83 ;  /* 0x3da8ff83ff487424 */ /* 0x000fe200078e00ff */
[----:B------:R-:W-:-:S02]  /*a290*/  DMUL R66, R66, -2.5 ;  /* 0xc004000042427828 */ /* 0x000fc40000000000 */
[----:B------:R-:W-:Y:S02]  /*a2a0*/  FSEL R80, R80, -8.06006814911005101289e+34, !P0 ;  /* 0xf9785eba50507808 */ /* 0x000fe40004000000 */
[----:B------:R-:W-:Y:S01]  /*a2b0*/  FSEL R81, -R72, 0.11223486810922622681, !P0 ;  /* 0x3de5db6548517808 */ /* 0x000fe20004000100 */
[----:B------:R-:W-:-:S08]  /*a2c0*/  DMUL R72, R74, R74 ;  /* 0x0000004a4a487228 */ /* 0x000fd00000000000 */
        /* <DEDUP_REMOVED lines=41> */
.L_x_124:
        /* <DEDUP_REMOVED lines=14> */
[----:B------:R-:W-:Y:S02]  /*a640*/  FSEL R47, R47, R39, !P2 ;  /* 0x000000272f2f7208 */ /* 0x000fe40005000000 */
[----:B0-----:R-:W-:-:S07]  /*a650*/  FSEL R48, R46, UR5, !P2 ;  /* 0x000000052e307c08 */ /* 0x001fce000d000000 */
        /* <DEDUP_REMOVED lines=8> */
.L_x_126:
        /* <DEDUP_REMOVED lines=28> */
.L_x_127:
[----:B------:R-:W-:-:S11]  /*a8a0*/  DADD R46, -RZ, |R46| ;  /* 0x00000000ff2e7229 */ /* 0x000fd6000000052e */
.L_x_125:
[----:B------:R-:W-:Y:S01]  /*a8b0*/  DSETP.GTU.AND P0, PT, R46, R2, PT ;  /* 0x000000022e00722a */ /* 0x000fe20003f0c000 */
[----:B------:R-:W-:-:S05]  /*a8c0*/  IMAD.MOV.U32 R66, RZ, RZ, RZ ;  /* 0x000000ffff427224 */ /* 0x000fca00078e00ff */
[----:B------:R-:W-:-:S08]  /*a8d0*/  FSEL R67, RZ, 1.875, P0 ;  /* 0x3ff00000ff437808 */ /* 0x000fd00000000000 */
.L_x_123:
[----:B------:R-:W0:Y:S01]  /*a8e0*/  LDCU UR5, c[0x0][0x394] ;  /* 0x00007280ff0577ac */ /* 0x000e220008000800 */
[----:B------:R-:W1:Y:S01]  /*a8f0*/  LDC.64 R42, c[0x0][0x390] ;  /* 0x0000e400ff2a7b82 */ /* 0x000e620000000a00 */
[----:B------:R-:W-:Y:S01]  /*a900*/  IMAD.MOV.U32 R72, RZ, RZ, 0x1 ;  /* 0x00000001ff487424 */ /* 0x000fe200078e00ff */
[----:B------:R-:W-:Y:S01]  /*a910*/  DMUL R48, R66, R4 ;  /* 0x0000000442307228 */ /* 0x000fe20000000000 */
[----:B------:R-:W2:Y:S01]  /*a920*/  LDCU.64 UR8, c[0x0][0x388] ;  /* 0x00007100ff0877ac */ /* 0x000ea20008000a00 */
[-C--:B------:R-:W-:Y:S02]  /*a930*/  DMUL R26, R26, R56.reuse ;  /* 0x000000381a1a7228 */ /* 0x080fe40000000000 */
[----:B------:R-:W-:Y:S02]  /*a940*/  DMUL R30, R30, R56 ;  /* 0x000000381e1e7228 */ /* 0x000fe40000000000 */
[----:B------:R-:W-:Y:S02]  /*a950*/  DMUL R28, R28, R88 ;  /* 0x000000581c1c7228 */ /* 0x000fe40000000000 */
[----:B------:R-:W-:-:S02]  /*a960*/  DMUL R46, R48, -1.5 ;  /* 0xbff80000302e7828 */ /* 0x000fc40000000000 */
[----:B------:R-:W-:Y:S02]  /*a970*/  DMUL R48, R48, -2.5 ;  /* 0xc004000030307828 */ /* 0x000fe40000000000 */
[----:B------:R-:W-:Y:S01]  /*a980*/  DMUL R32, R32, R88 ;  /* 0x0000005820207228 */ /* 0x000fe20000000000 */
[----:B0-----:R-:W1:Y:S03]  /*a990*/  MUFU.RCP64H R73, UR5 ;  /* 0x0000000500497d08 */ /* 0x001e660008001800 */
[----:B------:R-:W-:Y:S02]  /*a9a0*/  DMUL R50, R46, -1.5 ;  /* 0xbff800002e327828 */ /* 0x000fe40000000000 */
[----:B------:R-:W-:Y:S02]  /*a9b0*/  DMUL R76, R48, 2.5 ;  /* 0x40040000304c7828 */ /* 0x000fe40000000000 */
[----:B--2---:R-:W-:Y:S01]  /*a9c0*/  DMUL R66, R66, UR8 ;  /* 0x0000000842427c28 */ /* 0x004fe20008000000 */
[----:B------:R-:W-:Y:S01]  /*a9d0*/  UMOV UR8, 0x47ae147b ;  /* 0x47ae147b00087882 */ /* 0x000fe20000000000 */
[----:B------:R-:W-:Y:S01]  /*a9e0*/  DMUL R46, R46, -2.5 ;  /* 0xc00400002e2e7828 */ /* 0x000fe20000000000 */
[----:B------:R-:W-:Y:S01]  /*a9f0*/  UMOV UR9, 0x3f747ae1 ;  /* 0x3f747ae100097882 */ /* 0x000fe20000000000 */
[----:B------:R-:W-:-:S02]  /*aa00*/  DMUL R80, R48, 1.5 ;  /* 0x3ff8000030507828 */ /* 0x000fc40000000000 */
[----:B------:R-:W-:Y:S02]  /*aa10*/  DMUL R50, R70, R50 ;  /* 0x0000003246327228 */ /* 0x000fe40000000000 */
[C---:B------:R-:W-:Y:S02]  /*aa20*/  DMUL R56, R66.reuse, -1.5 ;  /* 0xbff8000042387828 */ /* 0x040fe40000000000 */
[----:B------:R-:W-:Y:S02]  /*aa30*/  DMUL R78, R66, -3.5 ;  /* 0xc00c0000424e7828 */ /* 0x000fe40000000000 */
[----:B-1----:R-:W-:Y:S01]  /*aa40*/  DFMA R74, R72, -R42, 1 ;  /* 0x3ff00000484a742b */ /* 0x002fe2000000082a */
[----:B------:R-:W0:Y:S01]  /*aa50*/  I2F.F64.U32 R66, UR4 ;  /* 0x0000000400427d12 */ /* 0x000e220008201800 */
[----:B------:R-:W-:Y:S02]  /*aa60*/  DMUL R70, R70, R76 ;  /* 0x0000004c46467228 */ /* 0x000fe40000000000 */
[----:B------:R-:W-:-:S02]  /*aa70*/  DMUL R76, R56, -1.5 ;  /* 0xbff80000384c7828 */ /* 0x000fc40000000000 */
[----:B------:R-:W-:Y:S02]  /*aa80*/  DMUL R48, R44, R46 ;  /* 0x0000002e2c307228 */ /* 0x000fe40000000000 */
[----:B------:R-:W-:Y:S01]  /*aa90*/  DFMA R74, R74, R74, R74 ;  /* 0x0000004a4a4a722b */ /* 0x000fe2000000004a */
[----:B------:R-:W-:Y:S02]  /*aaa0*/  IMAD.MOV.U32 R46, RZ, RZ, 0x47ae147b ;  /* 0x47ae147bff2e7424 */ /* 0x000fe400078e00ff */
[----:B------:R-:W-:Y:S01]  /*aab0*/  IMAD.MOV.U32 R47, RZ, RZ, 0x3f847ae1 ;  /* 0x3f847ae1ff2f7424 */ /* 0x000fe200078e00ff */
[----:B------:R-:W-:-:S04]  /*aac0*/  DMUL R76, R60, R76 ;  /* 0x0000004c3c4c7228 */ /* 0x000fc80000000000 */
[----:B------:R-:W-:Y:S02]  /*aad0*/  DFMA R72, R72, R74, R72 ;  /* 0x0000004a4848722b */ /* 0x000fe40000000048 */
[----:B------:R-:W-:Y:S02]  /*aae0*/  DMUL R74, R56, 3.5 ;  /* 0x400c0000384a7828 */ /* 0x000fe40000000000 */
[----:B------:R-:W-:Y:S02]  /*aaf0*/  DMUL R56, R44, R80 ;  /* 0x000000502c387228 */ /* 0x000fe40000000000 */
[----:B------:R-:W-:Y:S02]  /*ab00*/  DMUL R44, R78, 3.5 ;  /* 0x400c00004e2c7828 */ /* 0x000fe40000000000 */
[----:B------:R-:W-:Y:S02]  /*ab10*/  DFMA R80, R72, -R42, 1 ;  /* 0x3ff000004850742b */ /* 0x000fe4000000082a */
[----:B------:R-:W-:-:S02]  /*ab20*/  DMUL R78, R78, -1.5 ;  /* 0xbff800004e4e7828 */ /* 0x000fc40000000000 */
[----:B------:R-:W-:Y:S02]  /*ab30*/  DMUL R74, R68, R74 ;  /* 0x0000004a444a7228 */ /* 0x000fe40000000000 */
[----:B------:R-:W-:Y:S02]  /*ab40*/  DMUL R60, R60, R44 ;  /* 0x0000002c3c3c7228 */ /* 0x000fe40000000000 */
[----:B------:R-:W-:Y:S02]  /*ab50*/  DFMA R72, R72, R80, R72 ;  /* 0x000000504848722b */ /* 0x000fe40000000048 */
[----:B0-----:R-:W-:Y:S02]  /*ab60*/  DFMA R44, R66, R46, R46 ;  /* 0x0000002e422c722b */ /* 0x001fe4000000002e */
[----:B------:R-:W-:Y:S02]  /*ab70*/  DMUL R78, R68, R78 ;  /* 0x0000004e444e7228 */ /* 0x000fe40000000000 */
[----:B------:R-:W-:-:S02]  /*ab80*/  DMUL R74, R64, R74 ;  /* 0x0000004a404a7228 */ /* 0x000fc40000000000 */
[C---:B------:R-:W-:Y:S02]  /*ab90*/  DMUL R66, R82.reuse, R60 ;  /* 0x0000003c52427228 */ /* 0x040fe40000000000 */
[----:B------:R-:W-:Y:S02]  /*aba0*/  DMUL R76, R82, R76 ;  /* 0x0000004c524c7228 */ /* 0x000fe40000000000 */
[----:B------:R-:W-:Y:S01]  /*abb0*/  DMUL R60, R72, R44 ;  /* 0x0000002c483c7228 */ /* 0x000fe20000000000 */
[----:B------:R-:W-:Y:S01]  /*abc0*/  FSETP.GEU.AND P2, PT, |R45|, 6.5827683646048100446e-37, PT ;  /* 0x036000002d00780b */ /* 0x000fe20003f4e200 */
[----:B------:R-:W-:Y:S02]  /*abd0*/  DMUL R78, R64, R78 ;  /* 0x0000004e404e7228 */ /* 0x000fe40000000000 */
[----:B------:R-:W-:Y:S02]  /*abe0*/  DFMA R74, R58, R28, R74 ;  /* 0x0000001c3a4a722b */ /* 0x000fe4000000004a */
[----:B------:R-:W-:-:S02]  /*abf0*/  DFMA R26, R62, R26, R76 ;  /* 0x0000001a3e1a722b */ /* 0x000fc4000000004c */
[----:B------:R-:W-:Y:S02]  /*ac00*/  DFMA R28, R60, -R42, R44 ;  /* 0x8000002a3c1c722b */ /* 0x000fe4000000002c */
[----:B------:R-:W-:Y:S02]  /*ac10*/  DFMA R32, R58, R32, R78 ;  /* 0x000000203a20722b */ /* 0x000fe4000000004e */
[----:B------:R-:W-:Y:S02]  /*ac20*/  DFMA R30, R62, R30, R66 ;  /* 0x0000001e3e1e722b */ /* 0x000fe40000000042 */
[----:B------:R-:W-:Y:S02]  /*ac30*/  DFMA R26, R82, R50, R26 ;  /* 0x00000032521a722b */ /* 0x000fe4000000001a */
[----:B------:R-:W-:Y:S02]  /*ac40*/  DFMA R28, R72, R28, R60 ;  /* 0x0000001c481c722b */ /* 0x000fe4000000003c */
[----:B------:R-:W-:-:S02]  /*ac50*/  DFMA R50, R36, UR8, R12 ;  /* 0x0000000824327c2b */ /* 0x000fc4000800000c */
[C---:B------:R-:W-:Y:S02]  /*ac60*/  DFMA R32, R64.reuse, R56, R32 ;  /* 0x000000384020722b */ /* 0x040fe40000000020 */
[----:B------:R-:W-:Y:S02]  /*ac70*/  DFMA R42, R64, R48, R74 ;  /* 0x00000030402a722b */ /* 0x000fe4000000004a */
[----:B------:R-:W-:Y:S02]  /*ac80*/  DFMA R30, R82, R70, R30 ;  /* 0x00000046521e722b */ /* 0x000fe4000000001e */
[-C--:B------:R-:W-:Y:S02]  /*ac90*/  DMUL R26, R26, R50.reuse ;  /* 0x000000321a1a7228 */ /* 0x080fe40000000000 */
[----:B------:R-:W-:Y:S01]  /*aca0*/  DMUL R32, R32, R50 ;  /* 0x0000003220207228 */ /* 0x000fe20000000000 */
[----:B------:R-:W-:Y:S01]  /*acb0*/  FFMA R50, RZ, UR5, R29 ;  /* 0x00000005ff327c23 */ /* 0x000fe2000800001d */
[----:B------:R-:W-:-:S02]  /*acc0*/  DFMA R48, R34, UR8, R8 ;  /* 0x0000000822307c2b */ /* 0x000fc40008000008 */
[----:B------:R-:W-:Y:S02]  /*acd0*/  DFMA R86, R54, R46, R52 ;  /* 0x0000002e3656722b */ /* 0x000fe40000000034 */
[----:B------:R-:W-:-:S04]  /*ace0*/  FSETP.GT.AND P0, PT, |R50|, 1.469367938527859385e-39, PT ;  /* 0x001000003200780b */ /* 0x000fc80003f04200 */
        /* <DEDUP_REMOVED lines=12> */
.L_x_128:
        /* <DEDUP_REMOVED lines=18> */
.L_x_130:
        /* <DEDUP_REMOVED lines=24> */
.L_x_132:
        /* <DEDUP_REMOVED lines=28> */
.L_x_133:
[----:B------:R-:W-:Y:S02]  /*b210*/  IMAD.MOV.U32 R30, RZ, RZ, R44 ;  /* 0x000000ffff1e7224 */ /* 0x000fe400078e002c */
[----:B------:R-:W-:-:S06]  /*b220*/  IMAD.MOV.U32 R31, RZ, RZ, R45 ;  /* 0x000000ffff1f7224 */ /* 0x000fcc00078e002d */
[----:B------:R-:W-:-:S11]  /*b230*/  DADD R30, -RZ, |R30| ;  /* 0x00000000ff1e7229 */ /* 0x000fd6000000051e */
.L_x_131:
[----:B------:R-:W-:Y:S01]  /*b240*/  DSETP.GTU.AND P0, PT, R30, R2, PT ;  /* 0x000000021e00722a */ /* 0x000fe20003f0c000 */
[----:B------:R-:W-:-:S05]  /*b250*/  IMAD.MOV.U32 R64, RZ, RZ, RZ ;  /* 0x000000ffff407224 */ /* 0x000fca00078e00ff */
[----:B------:R-:W-:-:S08]  /*b260*/  FSEL R65, RZ, 1.875, P0 ;  /* 0x3ff00000ff417808 */ /* 0x000fd00000000000 */
.L_x_129:
        /* <DEDUP_REMOVED lines=29> */
.L_x_135:
[----:B------:R-:W-:Y:S05]  /*b440*/  BSYNC.RECONVERGENT B2 ;  /* 0x0000000000027941 */ /* 0x000fea0003800200 */
.L_x_134:
        /* <DEDUP_REMOVED lines=61> */
.L_x_137:
[----:B------:R-:W-:Y:S05]  /*b820*/  BSYNC.RECONVERGENT B2 ;  /* 0x0000000000027941 */ /* 0x000fea0003800200 */
.L_x_136:
        /* <DEDUP_REMOVED lines=19> */
[----:B------:R-:W1:Y:S06]  /*b960*/  LDCU.64 UR8, c[0x0][0x388] ;  /* 0x00007100ff0877ac */ /* 0x000e6c0008000a00 */
[----:B------:R-:W-:-:S08]  /*b970*/  DMUL R82, R82, -3.5 ;  /* 0xc00c000052527828 */ /* 0x000fd00000000000 */
[----:B------:R-:W-:-:S14]  /*b980*/  DSETP.NEU.AND P2, PT, |R82|, +INF , PT ;  /* 0x7ff000005200742a */ /* 0x000fdc0003f4d200 */
[----:B0-----:R-:W-:Y:S01]  /*b990*/  @!P2 IMAD.MOV.U32 R62, RZ, RZ, 0x1 ;  /* 0x00000001ff3ea424 */ /* 0x001fe200078e00ff */
        /* <DEDUP_REMOVED lines=9> */
[----:B------:R-:W-:Y:S02]  /*ba30*/  FSEL R30, R28, R60, !P0 ;  /* 0x0000003c1c1e7208 */ /* 0x000fe40004000000 */
[----:B------:R-:W-:Y:S02]  /*ba40*/  FSEL R31, R29, R61, !P0 ;  /* 0x0000003d1d1f7208 */ /* 0x000fe40004000000 */
[----:B------:R-:W-:Y:S01]  /*ba50*/  LOP3.LUT P0, RZ, R58, 0x2, RZ, 0xc0, !PT ;  /* 0x000000023aff7812 */ /* 0x000fe2000780c0ff */
[----:B-1----:R-:W-:-:S03]  /*ba60*/  DMUL R58, R64, UR8 ;  /* 0x00000008403a7c28 */ /* 0x002fc60008000000 */
        /* <DEDUP_REMOVED lines=27> */
.L_x_141:
[----:B------:R-:W-:Y:S05]  /*bc20*/  BSYNC.RECONVERGENT B3 ;  /* 0x0000000000037941 */ /* 0x000fea0003800200 */
.L_x_140:
[----:B------:R-:W-:-:S07]  /*bc30*/  VIADD R62, R48, 0x1 ;  /* 0x00000001303e7836 */ /* 0x000fce0000000000 */
.L_x_139:
[----:B------:R-:W-:Y:S05]  /*bc40*/  BSYNC.RECONVERGENT B2 ;  /* 0x0000000000027941 */ /* 0x000fea0003800200 */
.L_x_138:
        /* <DEDUP_REMOVED lines=25> */
[-C--:B0-----:R-:W-:Y:S02]  /*bde0*/  DFMA R30, R30, R44.reuse, R44 ;  /* 0x0000002c1e1e722b */ /* 0x081fe4000000002c */
[----:B------:R-:W-:-:S04]  /*bdf0*/  DFMA R72, R40, R44, R6 ;  /* 0x0000002c2848722b */ /* 0x000fc80000000006 */
[----:B----4-:R-:W-:-:S04]  /*be00*/  DFMA R28, R68, R28, R48 ;  /* 0x0000001c441c722b */ /* 0x010fc80000000030 */
[----:B------:R-:W-:-:S04]  /*be10*/  DFMA R72, R30, -UR8, R72 ;  /* 0x800000081e487c2b */ /* 0x000fc80008000048 */
[----:B------:R-:W-:-:S04]  /*be20*/  DFMA R28, R68, R28, R50 ;  /* 0x0000001c441c722b */ /* 0x000fc80000000032 */
[----:B------:R-:W-:-:S04]  /*be30*/  DMUL R72, R72, -1.5 ;  /* 0xbff8000048487828 */ /* 0x000fc80000000000 */
        /* <DEDUP_REMOVED lines=35> */
.L_x_143:
[----:B------:R-:W-:Y:S05]  /*c070*/  BSYNC.RECONVERGENT B2 ;  /* 0x0000000000027941 */ /* 0x000fea0003800200 */
.L_x_142:
        /* <DEDUP_REMOVED lines=62> */
.L_x_145:
[----:B------:R-:W-:Y:S05]  /*c460*/  BSYNC.RECONVERGENT B2 ;  /* 0x0000000000027941 */ /* 0x000fea0003800200 */
.L_x_144:
        /* <DEDUP_REMOVED lines=30> */
[----:B------:R-:W-:Y:S01]  /*c650*/  @!P5 DMUL R74, R44, 6 ;  /* 0x401800002c4ad828 */ /* 0x000fe20000000000 */
[----:B------:R-:W-:-:S04]  /*c660*/  LOP3.LUT P0, RZ, R68, 0x2, RZ, 0xc0, !PT ;  /* 0x0000000244ff7812 */ /* 0x000fc8000780c0ff */
[----:B------:R-:W-:-:S03]  /*c670*/  DADD R28, RZ, -R30 ;  /* 0x00000000ff1c7229 */ /* 0x000fc6000000081e */
[----:B------:R-:W-:-:S07]  /*c680*/  @!P5 DMUL R74, RZ, R74 ;  /* 0x0000004aff4ad228 */ /* 0x000fce0000000000 */
        /* <DEDUP_REMOVED lines=29> */
.L_x_149:
[----:B------:R-:W-:Y:S05]  /*c860*/  BSYNC.RECONVERGENT B3 ;  /* 0x0000000000037941 */ /* 0x000fea0003800200 */
.L_x_148:
[----:B------:R-:W-:-:S07]  /*c870*/  VIADD R76, R48, 0x1 ;  /* 0x00000001304c7836 */ /* 0x000fce0000000000 */
.L_x_147:
[----:B------:R-:W-:Y:S05]  /*c880*/  BSYNC.RECONVERGENT B2 ;  /* 0x0000000000027941 */ /* 0x000fea0003800200 */
.L_x_146:
        /* <DEDUP_REMOVED lines=63> */
.L_x_153:
[----:B------:R-:W-:Y:S05]  /*cc80*/  BSYNC.RECONVERGENT B3 ;  /* 0x0000000000037941 */ /* 0x000fea0003800200 */
.L_x_152:
[----:B------:R-:W-:-:S07]  /*cc90*/  VIADD R76, R48, 0x1 ;  /* 0x00000001304c7836 */ /* 0x000fce0000000000 */
.L_x_151:
[----:B------:R-:W-:Y:S05]  /*cca0*/  BSYNC.RECONVERGENT B2 ;  /* 0x0000000000027941 */ /* 0x000fea0003800200 */
.L_x_150:
        /* <DEDUP_REMOVED lines=63> */
.L_x_155:
[----:B------:R-:W-:Y:S05]  /*d0a0*/  BSYNC.RECONVERGENT B2 ;  /* 0x0000000000027941 */ /* 0x000fea0003800200 */
.L_x_154:
        /* <DEDUP_REMOVED lines=56> */
.L_x_159:
[----:B------:R-:W-:Y:S05]  /*d430*/  BSYNC.RECONVERGENT B3 ;  /* 0x0000000000037941 */ /* 0x000fea0003800200 */
.L_x_158:
[----:B------:R-:W-:-:S07]  /*d440*/  VIADD R76, R48, 0x1 ;  /* 0x00000001304c7836 */ /* 0x000fce0000000000 */
.L_x_157:
[----:B------:R-:W-:Y:S05]  /*d450*/  BSYNC.RECONVERGENT B2 ;  /* 0x0000000000027941 */ /* 0x000fea0003800200 */
.L_x_156:
        /* <DEDUP_REMOVED lines=10> */
[----:B------:R-:W-:Y:S02]  /*d500*/  BSSY.RECONVERGENT B2, `(.L_x_160) ;  /* 0x000003d000027945 */ /* 0x000fe40003800200 */
[----:B------:R-:W-:Y:S01]  /*d510*/  ISETP.NE.U32.AND P0, PT, R72, 0x1, PT ;  /* 0x000000014800780c */ /* 0x000fe20003f05070 */
[----:B------:R-:W-:-:S03]  /*d520*/  IMAD.MOV.U32 R72, RZ, RZ, 0x3da8ff83 ;  /* 0x3da8ff83ff487424 */ /* 0x000fc600078e00ff */
[----:B------:R-:W-:Y:S02]  /*d530*/  FSEL R80, R80, -8.06006814911005101289e+34, !P0 ;  /* 0xf9785eba50507808 */ /* 0x000fe40004000000 */
[----:B------:R-:W-:Y:S01]  /*d540*/  FSEL R81, -R72, 0.11223486810922622681, !P0 ;  /* 0x3de5db6548517808 */ /* 0x000fe20004000100 */
[----:B------:R-:W-:-:S08]  /*d550*/  DMUL R72, R74, R74 ;  /* 0x0000004a4a487228 */ /* 0x000fd00000000000 */
[----:B--2---:R-:W-:-:S08]  /*d560*/  DFMA R28, R72, R80, R28 ;  /* 0x00000050481c722b */ /* 0x004fd0000000001c */
[----:B------:R-:W-:Y:S02]  /*d570*/  DFMA R28, R72, R28, R30 ;  /* 0x0000001c481c722b */ /* 0x000fe4000000001e */
[----:B------:R-:W-:-:S06]  /*d580*/  DMUL R30, R58, 3.5 ;  /* 0x400c00003a1e7828 */ /* 0x000fcc0000000000 */
[----:B---3--:R-:W-:Y:S02]  /*d590*/  DFMA R28, R72, R28, R44 ;  /* 0x0000001c481c722b */ /* 0x008fe4000000002c */
[----:B------:R-:W-:Y:S02]  /*d5a0*/  DMUL R44, R26, 6 ;  /* 0x401800001a2c7828 */ /* 0x000fe40000000000 */
[----:B------:R-:W-:-:S04]  /*d5b0*/  DMUL R30, R82, R30 ;  /* 0x0000001e521e7228 */ /* 0x000fc80000000000 */
[----:B------:R-:W-:Y:S02]  /*d5c0*/  DFMA R28, R72, R28, R46 ;  /* 0x0000001c481c722b */ /* 0x000fe4000000002e */
[----:B------:R-:W-:-:S06]  /*d5d0*/  DMUL R44, R86, R44 ;  /* 0x0000002c562c7228 */ /* 0x000fcc0000000000 */
[----:B----4-:R-:W-:Y:S01]  /*d5e0*/  DFMA R28, R72, R28, R48 ;  /* 0x0000001c481c722b */ /* 0x010fe20000000030 */
[----:B------:R-:W-:Y:S02]  /*d5f0*/  @!P3 IMAD.MOV.U32 R48, RZ, RZ, 0x47ae147b ;  /* 0x47ae147bff30b424 */ /* 0x000fe400078e00ff */
[----:B------:R-:W-:-:S05]  /*d600*/  @!P3 IMAD.MOV.U32 R49, RZ, RZ, 0x3f847ae1 ;  /* 0x3f847ae1ff31b424 */ /* 0x000fca00078e00ff */
[----:B------:R-:W-:Y:S02]  /*d610*/  DFMA R28, R72, R28, R50 ;  /* 0x0000001c481c722b */ /* 0x000fe40000000032 */
[----:B------:R-:W-:-:S06]  /*d620*/  @!P3 DFMA R48, R54, R48, R52 ;  /* 0x000000303630b22b */ /* 0x000fcc0000000034 */
[----:B------:R-:W-:Y:S02]  /*d630*/  DFMA R74, R28, R74, R74 ;  /* 0x0000004a1c4a722b */ /* 0x000fe4000000004a */
[----:B------:R-:W-:Y:S02]  /*d640*/  DFMA R28, R72, R28, 1 ;  /* 0x3ff00000481c742b */ /* 0x000fe4000000001c */
[----:B------:R-:W-:-:S08]  /*d650*/  @!P3 DMUL R48, R48, -2.5 ;  /* 0xc00400003030b828 */ /* 0x000fd00000000000 */
        /* <DEDUP_REMOVED lines=37> */
.L_x_163:
[----:B------:R-:W-:Y:S05]  /*d8b0*/  BSYNC.RECONVERGENT B3 ;  /* 0x0000000000037941 */ /* 0x000fea0003800200 */
.L_x_162:
[----:B------:R-:W-:-:S07]  /*d8c0*/  VIADD R76, R48, 0x1 ;  /* 0x00000001304c7836 */ /* 0x000fce0000000000 */
.L_x_161:
[----:B------:R-:W-:Y:S05]  /*d8d0*/  BSYNC.RECONVERGENT B2 ;  /* 0x0000000000027941 */ /* 0x000fea0003800200 */
.L_x_160:
        /* <DEDUP_REMOVED lines=12> */
[----:B------:R-:W-:-:S03]  /*d9a0*/  IMAD.MOV.U32 R70, RZ, RZ, 0x3da8ff83 ;  /* 0x3da8ff83ff467424 */ /* 0x000fc600078e00ff */
[----:B------:R-:W-:Y:S02]  /*d9b0*/  FSEL R80, R80, -8.06006814911005101289e+34, !P0 ;  /* 0xf9785eba50507808 */ /* 0x000fe40004000000 */
[----:B------:R-:W-:Y:S01]  /*d9c0*/  FSEL R81, -R70, 0.11223486810922622681, !P0 ;  /* 0x3de5db6546517808 */ /* 0x000fe20004000100 */
[----:B------:R-:W-:-:S08]  /*d9d0*/  DMUL R70, R74, R74 ;  /* 0x0000004a4a467228 */ /* 0x000fd00000000000 */
[----:B--2---:R-:W-:-:S08]  /*d9e0*/  DFMA R28, R70, R80, R28 ;  /* 0x00000050461c722b */ /* 0x004fd0000000001c */
[----:B------:R-:W-:Y:S02]  /*d9f0*/  DFMA R28, R70, R28, R30 ;  /* 0x0000001c461c722b */ /* 0x000fe4000000001e */
[----:B------:R-:W-:-:S06]  /*da00*/  DMUL R30, R64, -2.5 ;  /* 0xc0040000401e7828 */ /* 0x000fcc0000000000 */
        /* <DEDUP_REMOVED lines=15> */
[----:B0-----:R-:W-:-:S06]  /*db00*/  DSETP.LEU.AND P0, PT, R44, |UR8|, PT ;  /* 0x400000082c007e2a */ /* 0x001fcc000bf0b000 */
[----:B------:R-:W-:Y:S01]  /*db10*/  DFMA R72, R88, R30, R72 ;  /* 0x0000001e5848722b */ /* 0x000fe20000000048 */
[----:B------:R-:W-:Y:S02]  /*db20*/  IMAD.MOV.U32 R30, RZ, RZ, 0x0 ;  /* 0x00000000ff1e7424 */ /* 0x000fe400078e00ff */
[----:B------:R-:W-:-:S05]  /*db30*/  IMAD.MOV.U32 R31, RZ, RZ, 0x3ff00000 ;  /* 0x3ff00000ff1f7424 */ /* 0x000fca00078e00ff */
[----:B------:R-:W-:Y:S05]  /*db40*/  @!P0 BRA `(.L_x_164) ;  /* 0x0000000400248947 */ /* 0x000fea0003800000 */
[----:B------:R-:W0:Y:S01]  /*db50*/  I2F.F64.U32 R30, UR4 ;  /* 0x00000004001e7d12 */ /* 0x000e220008201800 */
[----:B------:R-:W-:Y:S02]  /*db60*/  IMAD.MOV.U32 R44, RZ, RZ, 0x47ae147b ;  /* 0x47ae147bff2c7424 */ /* 0x000fe400078e00ff */
[----:B------:R-:W-:-:S06]  /*db70*/  IMAD.MOV.U32 R45, RZ, RZ, 0x3f847ae1 ;  /* 0x3f847ae1ff2d7424 */ /* 0x000fcc00078e00ff */
[----:B0-----:R-:W-:-:S10]  /*db80*/  DFMA R46, R30, R44, R44 ;  /* 0x0000002c1e2e722b */ /* 0x001fd4000000002c */
        /* <DEDUP_REMOVED lines=13> */
.L_x_165:
        /* <DEDUP_REMOVED lines=24> */
.L_x_167:
        /* <DEDUP_REMOVED lines=28> */
.L_x_168:
[----:B------:R-:W-:-:S11]  /*dfa0*/  DADD R44, -RZ, |R44| ;  /* 0x00000000ff2c7229 */ /* 0x000fd6000000052c */
.L_x_166:
[----:B------:R-:W-:Y:S01]  /*dfb0*/  DSETP.GTU.AND P0, PT, R44, R2, PT ;  /* 0x000000022c00722a */ /* 0x000fe20003f0c000 */
[----:B------:R-:W-:-:S05]  /*dfc0*/  IMAD.MOV.U32 R30, RZ, RZ, RZ ;  /* 0x000000ffff1e7224 */ /* 0x000fca00078e00ff */
[----:B------:R-:W-:-:S08]  /*dfd0*/  FSEL R31, RZ, 1.875, P0 ;  /* 0x3ff00000ff1f7808 */ /* 0x000fd00000000000 */
.L_x_164:
[----:B------:R-:W0:Y:S01]  /*dfe0*/  LDCU.64 UR8, c[0x0][0x388] ;  /* 0x00007100ff0877ac */ /* 0x000e220008000a00 */
[----:B------:R-:W-:Y:S01]  /*dff0*/  DFMA R24, R24, 2, R16 ;  /* 0x400000001818782b */ /* 0x000fe20000000010 */
[----:B------:R-:W-:Y:S01]  /*e000*/  BSSY.RECONVERGENT B0, `(.L_x_169) ;  /* 0x000008b000007945 */ /* 0x000fe20003800200 */
[----:B------:R-:W-:Y:S02]  /*e010*/  DFMA R22, R22, 2, R14 ;  /* 0x400000001616782b */ /* 0x000fe4000000000e */
[C---:B------:R-:W-:Y:S02]  /*e020*/  DMUL R16, R26.reuse, -6 ;  /* 0xc01800001a107828 */ /* 0x040fe40000000000 */
[----:B------:R-:W-:Y:S02]  /*e030*/  DMUL R14, R26, 3 ;  /* 0x400800001a0e7828 */ /* 0x000fe40000000000 */
[----:B------:R-:W-:Y:S02]  /*e040*/  DFMA R18, R34, 2, R18 ;  /* 0x400000002212782b */ /* 0x000fe40000000012 */
[----:B------:R-:W-:-:S02]  /*e050*/  DFMA R20, R36, 2, R20 ;  /* 0x400000002414782b */ /* 0x000fc40000000014 */
[C---:B------:R-:W-:Y:S02]  /*e060*/  DMUL R34, R16.reuse, 6 ;  /* 0x4018000010227828 */ /* 0x040fe40000000000 */
[----:B------:R-:W-:Y:S02]  /*e070*/  DMUL R36, R16, 3 ;  /* 0x4008000010247828 */ /* 0x000fe40000000000 */
[----:B------:R-:W-:Y:S02]  /*e080*/  DMUL R16, R14, 6 ;  /* 0x401800000e107828 */ /* 0x000fe40000000000 */
[----:B0-----:R-:W-:Y:S01]  /*e090*/  DMUL R26, R30, UR8 ;  /* 0x000000081e1a7c28 */ /* 0x001fe20008000000 */
[----:B------:R-:W-:Y:S01]  /*e0a0*/  UMOV UR8, 0x47ae147b ;  /* 0x47ae147b00087882 */ /* 0x000fe20000000000 */
[----:B------:R-:W-:Y:S01]  /*e0b0*/  DFMA R40, R40, 2, R24 ;  /* 0x400000002828782b */ /* 0x000fe20000000018 */
[----:B------:R-:W-:Y:S01]  /*e0c0*/  UMOV UR9, 0x3f847ae1 ;  /* 0x3f847ae100097882 */ /* 0x000fe20000000000 */
[----:B------:R-:W-:-:S02]  /*e0d0*/  DFMA R54, R54, 2, R22 ;  /* 0x400000003636782b */ /* 0x000fc40000000016 */
[----:B------:R-:W-:Y:S02]  /*e0e0*/  DMUL R16, R86, R16 ;  /* 0x0000001056107228 */ /* 0x000fe40000000000 */
[----:B------:R-:W-:Y:S02]  /*e0f0*/  DMUL R24, R26, -1.5 ;  /* 0xbff800001a187828 */ /* 0x000fe40000000000 */
[----:B------:R-:W-:Y:S02]  /*e100*/  DMUL R22, R14, 3 ;  /* 0x400800000e167828 */ /* 0x000fe40000000000 */
[----:B------:R-:W-:Y:S02]  /*e110*/  DMUL R86, R86, R36 ;  /* 0x0000002456567228 */ /* 0x000fe40000000000 */
[----:B------:R-:W-:Y:S02]  /*e120*/  DMUL R26, R26, -3.5 ;  /* 0xc00c00001a1a7828 */ /* 0x000fe40000000000 */
[----:B------:R-:W-:-:S02]  /*e130*/  DMUL R36, R24, -1.5 ;  /* 0xbff8000018247828 */ /* 0x000fc40000000000 */
[C---:B------:R-:W-:Y:S02]  /*e140*/  DMUL R14, R56.reuse, R14 ;  /* 0x0000000e380e7228 */ /* 0x040fe40000000000 */
[----:B------:R-:W-:Y:S02]  /*e150*/  DMUL R22, R56, R22 ;  /* 0x0000001638167228 */ /* 0x000fe40000000000 */
[----:B------:R-:W-:Y:S02]  /*e160*/  DMUL R58, R58, -1.5 ;  /* 0xbff800003a3a7828 */ /* 0x000fe40000000000 */
[----:B------:R-:W-:Y:S02]  /*e170*/  DADD R72, R72, R40 ;  /* 0x0000000048487229 */ /* 0x000fe40000000028 */
[----:B------:R-:W-:Y:S02]  /*e180*/  DMUL R56, R56, R34 ;  /* 0x0000002238387228 */ /* 0x000fe40000000000 */
[----:B------:R-:W-:-:S02]  /*e190*/  DMUL R44, R26, 3.5 ;  /* 0x400c00001a2c7828 */ /* 0x000fc40000000000 */
[----:B------:R-:W-:Y:S02]  /*e1a0*/  DMUL R40, R62, R36 ;  /* 0x000000243e287228 */ /* 0x000fe40000000000 */
[----:B------:R-:W-:Y:S02]  /*e1b0*/  DMUL R34, R30, R4 ;  /* 0x000000041e227228 */ /* 0x000fe40000000000 */
[----:B------:R-:W-:Y:S02]  /*e1c0*/  DMUL R46, R26, -1.5 ;  /* 0xbff800001a2e7828 */ /* 0x000fe40000000000 */
[----:B------:R-:W-:Y:S02]  /*e1d0*/  DMUL R30, R62, R58 ;  /* 0x0000003a3e1e7228 */ /* 0x000fe40000000000 */
[----:B------:R-:W-:Y:S02]  /*e1e0*/  DMUL R24, R24, 3.5 ;  /* 0x400c000018187828 */ /* 0x000fe40000000000 */
[----:B------:R-:W-:-:S02]  /*e1f0*/  DMUL R62, R62, R44 ;  /* 0x0000002c3e3e7228 */ /* 0x000fc40000000000 */
[----:B------:R-:W-:Y:S02]  /*e200*/  DMUL R40, R88, R40 ;  /* 0x0000002858287228 */ /* 0x000fe40000000000 */
[C---:B------:R-:W-:Y:S02]  /*e210*/  DMUL R44, R34.reuse, -2.5 ;  /* 0xc0040000222c7828 */ /* 0x040fe40000000000 */
[----:B------:R-:W-:Y:S02]  /*e220*/  DMUL R36, R34, -1.5 ;  /* 0xbff8000022247828 */ /* 0x000fe40000000000 */
[C---:B------:R-:W-:Y:S02]  /*e230*/  DMUL R46, R82.reuse, R46 ;  /* 0x0000002e522e7228 */ /* 0x040fe40000000000 */
[----:B------:R-:W-:Y:S02]  /*e240*/  DMUL R26, R82, R24 ;  /* 0x00000018521a7228 */ /* 0x000fe40000000000 */
[----:B------:R-:W-:-:S02]  /*e250*/  DFMA R24, R84, R22, R40 ;  /* 0x000000165418722b */ /* 0x000fc40000000028 */
[----:B------:R-:W-:Y:S02]  /*e260*/  DMUL R40, R44, 2.5 ;  /* 0x400400002c287828 */ /* 0x000fe40000000000 */
[----:B------:R-:W-:Y:S02]  /*e270*/  DMUL R34, R36, -1.5 ;  /* 0xbff8000024227828 */ /* 0x000fe40000000000 */
[----:B------:R-:W-:Y:S02]  /*e280*/  DMUL R44, R44, 1.5 ;  /* 0x3ff800002c2c7828 */ /* 0x000fe40000000000 */
[C---:B------:R-:W-:Y:S02]  /*e290*/  DMUL R46, R66.reuse, R46 ;  /* 0x0000002e422e7228 */ /* 0x040fe40000000000 */
[----:B------:R-:W-:Y:S02]  /*e2a0*/  DMUL R30, R66, R30 ;  /* 0x0000001e421e7228 */ /* 0x000fe40000000000 */
[----:B------:R-:W-:-:S02]  /*e2b0*/  DMUL R64, R64, -1.5 ;  /* 0xbff8000040407828 */ /* 0x000fc40000000000 */
[----:B------:R-:W-:Y:S02]  /*e2c0*/  DMUL R36, R36, -2.5 ;  /* 0xc004000024247828 */ /* 0x000fe40000000000 */
[----:B------:R-:W-:Y:S02]  /*e2d0*/  DMUL R34, R68, R34 ;  /* 0x0000002244227228 */ /* 0x000fe40000000000 */
[----:B------:R-:W-:Y:S02]  /*e2e0*/  DMUL R26, R66, R26 ;  /* 0x0000001a421a7228 */ /* 0x000fe40000000000 */
[----:B------:R-:W-:Y:S02]  /*e2f0*/  DMUL R44, R28, R44 ;  /* 0x0000002c1c2c7228 */ /* 0x000fe40000000000 */
[----:B------:R-:W-:Y:S02]  /*e300*/  DMUL R62, R88, R62 ;  /* 0x0000003e583e7228 */ /* 0x000fe40000000000 */
[----:B------:R-:W-:-:S02]  /*e310*/  DFMA R46, R60, R86, R46 ;  /* 0x000000563c2e722b */ /* 0x000fc4000000002e */
[----:B------:R-:W-:Y:S02]  /*e320*/  DFMA R30, R60, R14, R30 ;  /* 0x0000000e3c1e722b */ /* 0x000fe4000000001e */
[----:B------:R-:W-:Y:S02]  /*e330*/  DFMA R18, R42, 2, R18 ;  /* 0x400000002a12782b */ /* 0x000fe40000000012 */
[----:B------:R-:W-:Y:S02]  /*e340*/  DMUL R22, R68, R64 ;  /* 0x0000004044167228 */ /* 0x000fe40000000000 */
[----:B------:R-:W-:Y:S02]  /*e350*/  DFMA R14, R32, UR8, R12 ;  /* 0x00000008200e7c2b */ /* 0x000fe4000800000c */
[----:B------:R-:W-:Y:S01]  /*e360*/  DFMA R42, R42, UR8, R8 ;  /* 0x000000082a2a7c2b */ /* 0x000fe20008000008 */
[----:B------:R-:W-:Y:S01]  /*e370*/  UMOV UR8, 0xb4e81b4f ;  /* 0xb4e81b4f00087882 */ /* 0x000fe20000000000 */
[----:B------:R-:W-:Y:S01]  /*e380*/  DMUL R68, R68, R40 ;  /* 0x0000002844447228 */ /* 0x000fe20000000000 */
[----:B------:R-:W-:Y:S01]  /*e390*/  UMOV UR9, 0x3f5b4e81 ;  /* 0x3f5b4e8100097882 */ /* 0x000fe20000000000 */
[----:B------:R-:W-:-:S02]  /*e3a0*/  DMUL R36, R28, R36 ;  /* 0x000000241c247228 */ /* 0x000fc40000000000 */
[----:B------:R-:W-:Y:S02]  /*e3b0*/  DFMA R16, R60, R16, R26 ;  /* 0x000000103c10722b */ /* 0x000fe4000000001a */
[----:B------:R-:W-:Y:S02]  /*e3c0*/  DFMA R24, R88, R34, R24 ;  /* 0x000000225818722b */ /* 0x000fe40000000018 */
[----:B------:R-:W-:Y:S02]  /*e3d0*/  DFMA R56, R84, R56, R62 ;  /* 0x000000385438722b */ /* 0x000fe4000000003e */
[----:B------:R-:W-:Y:S02]  /*e3e0*/  DFMA R44, R66, R44, R46 ;  /* 0x0000002c422c722b */ /* 0x000fe4000000002e */
[----:B------:R-:W-:Y:S02]  /*e3f0*/  DFMA R72, R72, UR8, R6 ;  /* 0x0000000848487c2b */ /* 0x000fe40008000006 */
[----:B------:R-:W-:-:S02]  /*e400*/  DFMA R16, R66, R36, R16 ;  /* 0x000000244210722b */ /* 0x000fc40000000010 */
[----:B------:R-:W-:Y:S02]  /*e410*/  DMUL R24, R24, R14 ;  /* 0x0000000e18187228 */ /* 0x000fe40000000000 */
[----:B------:R-:W-:Y:S02]  /*e420*/  DFMA R56, R88, R68, R56 ;  /* 0x000000445838722b */ /* 0x000fe40000000038 */
[----:B------:R-:W-:Y:S02]  /*e430*/  DMUL R44, R44, R14 ;  /* 0x0000000e2c2c7228 */ /* 0x000fe40000000000 */
[----:B------:R-:W-:Y:S01]  /*e440*/  LOP3.LUT R7, R73, 0x7fffffff, RZ, 0xc0, !PT ;  /* 0x7fffffff49077812 */ /* 0x000fe200078ec0ff */
[----:B------:R-:W-:Y:S02]  /*e450*/  DFMA R22, R66, R22, R30 ;  /* 0x000000164216722b */ /* 0x000fe4000000001e */
[----:B------:R-:W-:Y:S01]  /*e460*/  DFMA R16, R16, R42, R24 ;  /* 0x0000002a1010722b */ /* 0x000fe20000000018 */
[----:B------:R-:W-:Y:S01]  /*e470*/  VIMNMX.U32 R6, PT, PT, R7, 0x401921fb, !PT ;  /* 0x401921fb07067848 */ /* 0x000fe20007fe0000 */
[----:B------:R-:W-:-:S02]  /*e480*/  DFMA R20, R32, 2, R20 ;  /* 0x400000002014782b */ /* 0x000fc40000000014 */
[----:B------:R-:W-:Y:S01]  /*e490*/  DFMA R44, R56, R42, R44 ;  /* 0x0000002a382c722b */ /* 0x000fe2000000002c */
[----:B------:R-:W-:Y:S01]  /*e4a0*/  ISETP.GE.U32.AND P0, PT, R6, 0x7ff00000, PT ;  /* 0x7ff000000600780c */ /* 0x000fe20003f06070 */
[----:B------:R-:W-:Y:S01]  /*e4b0*/  DADD R22, R54, R22 ;  /* 0x0000000036167229 */ /* 0x000fe20000000016 */
[----:B------:R-:W-:Y:S01]  /*e4c0*/  IMAD.MOV.U32 R6, RZ, RZ, R72 ;  /* 0x000000ffff067224 */ /* 0x000fe200078e0048 */
[----:B------:R-:W-:-:S04]  /*e4d0*/  DADD R16, R16, R18 ;  /* 0x0000000010107229 */ /* 0x000fc80000000012 */
[----:B------:R-:W-:Y:S02]  /*e4e0*/  DADD R20, R44, R20 ;  /* 0x000000002c147229 */ /* 0x000fe40000000014 */
[----:B------:R-:W-:Y:S02]  /*e4f0*/  DFMA R52, R22, UR8, R52 ;  /* 0x0000000816347c2b */ /* 0x000fe40008000034 */
[----:B------:R-:W-:-:S04]  /*e500*/  DFMA R8, R16, UR8, R8 ;  /* 0x0000000810087c2b */ /* 0x000fc80008000008 */
[----:B------:R-:W-:Y:S01]  /*e510*/  DFMA R12, R20, UR8, R12 ;  /* 0x00000008140c7c2b */ /* 0x000fe2000800000c */
[----:B------:R-:W-:Y:S10]  /*e520*/  @!P0 BRA `(.L_x_170) ;  /* 0x0000000000208947 */ /* 0x000ff40003800000 */
[----:B------:R-:W-:-:S14]  /*e530*/  DSETP.NAN.AND P0, PT, R6, R6, PT ;  /* 0x000000060600722a */ /* 0x000fdc0003f08000 */
[----:B------:R-:W-:Y:S01]  /*e540*/  @P0 IMAD.MOV.U32 R16, RZ, RZ, 0x54442d18 ;  /* 0x54442d18ff100424 */ /* 0x000fe200078e00ff */
[----:B------:R-:W-:Y:S01]  /*e550*/  @!P0 DSETP.NEU.AND P1, PT, R6, +INF , PT ;  /* 0x7ff000000600842a */ /* 0x000fe20003f2d000 */
[----:B------:R-:W-:-:S06]  /*e560*/  @P0 IMAD.MOV.U32 R17, RZ, RZ, 0x401921fb ;  /* 0x401921fbff110424 */ /* 0x000fcc00078e00ff */
[----:B------:R-:W-:-:S06]  /*e570*/  @P0 DADD R16, R72, R16 ;  /* 0x0000000048100229 */ /* 0x000fcc0000000010 */
[----:B------:R-:W-:Y:S02]  /*e580*/  @!P0 FSEL R16, R72, RZ, P1 ;  /* 0x000000ff48108208 */ /* 0x000fe40000800000 */
[----:B------:R-:W-:Y:S01]  /*e590*/  @!P0 FSEL R17, R73, -QNAN , P1 ;  /* 0xfff8000049118808 */ /* 0x000fe20000800000 */
[----:B------:R-:W-:Y:S06]  /*e5a0*/  BRA `(.L_x_171) ;  /* 0x0000000000c07947 */ /* 0x000fec0003800000 */
.L_x_170:
[----:B------:R-:W-:Y:S01]  /*e5b0*/  UMOV UR8, 0x54442d18 ;  /* 0x54442d1800087882 */ /* 0x000fe20000000000 */
[----:B------:R-:W-:Y:S01]  /*e5c0*/  UMOV UR9, 0x401921fb ;  /* 0x401921fb00097882 */ /* 0x000fe20000000000 */
[----:B------:R-:W-:Y:S01]  /*e5d0*/  IMAD.MOV.U32 R16, RZ, RZ, R72 ;  /* 0x000000ffff107224 */ /* 0x000fe200078e0048 */
[----:B------:R-:W-:Y:S01]  /*e5e0*/  DSETP.GE.AND P0, PT, R6, UR8, PT ;  /* 0x0000000806007e2a */ /* 0x000fe2000bf06000 */
[----:B------:R-:W-:-:S13]  /*e5f0*/  IMAD.MOV.U32 R17, RZ, RZ, R73 ;  /* 0x000000ffff117224 */ /* 0x000fda00078e0049 */
[----:B------:R-:W-:Y:S05]  /*e600*/  @!P0 BRA `(.L_x_171) ;  /* 0x0000000000a88947 */ /* 0x000fea0003800000 */
[----:B------:R-:W-:Y:S01]  /*e610*/  ISETP.GT.U32.AND P0, PT, R7, 0xfffff, PT ;  /* 0x000fffff0700780c */ /* 0x000fe20003f04070 */
[----:B------:R-:W-:Y:S01]  /*e620*/  BSSY.RECONVERGENT B1, `(.L_x_172) ;  /* 0x0000013000017945 */ /* 0x000fe20003800200 */
[----:B------:R-:W-:-:S11]  /*e630*/  SHF.R.U32.HI R15, RZ, 0x14, R7 ;  /* 0x00000014ff0f7819 */ /* 0x000fd60000011607 */
[----:B------:R-:W-:-:S10]  /*e640*/  @!P0 DMUL R6, R6, 1.80143985094819840000e+16 ;  /* 0x4350000006068828 */ /* 0x000fd40000000000 */
[C---:B------:R-:W-:Y:S01]  /*e650*/  @!P0 LEA.HI R14, R7.reuse, R15, RZ, 0xc ;  /* 0x0000000f070e8211 */ /* 0x040fe200078f60ff */
[----:B------:R-:W-:Y:S01]  /*e660*/  IMAD.MOV.U32 R17, RZ, RZ, R6 ;  /* 0x000000ffff117224 */ /* 0x000fe200078e0006 */
[----:B------:R-:W-:-:S03]  /*e670*/  LOP3.LUT R16, R7, 0xfffff, RZ, 0xc0, !PT ;  /* 0x000fffff07107812 */ /* 0x000fc600078ec0ff */
[----:B------:R-:W-:Y:S01]  /*e680*/  @!P0 VIADD R15, R14, 0xffffffca ;  /* 0xffffffca0e0f8836 */ /* 0x000fe20000000000 */
[----:B------:R-:W-:-:S03]  /*e690*/  LOP3.LUT R16, R16, 0x100000, RZ, 0xfc, !PT ;  /* 0x0010000010107812 */ /* 0x000fc600078efcff */
[----:B------:R-:W-:-:S07]  /*e6a0*/  VIADD R6, R15, 0xfffffbff ;  /* 0xfffffbff0f067836 */ /* 0x000fce0000000000 */
.L_x_173:
[----:B------:R-:W-:Y:S02]  /*e6b0*/  IADD3 R14, P0, PT, R17, -0x54442d18, RZ ;  /* 0xabbbd2e8110e7810 */ /* 0x000fe40007f1e0ff */
[C---:B------:R-:W-:Y:S01]  /*e6c0*/  ISETP.GT.AND P1, PT, R6.reuse, RZ, PT ;  /* 0x000000ff0600720c */ /* 0x040fe20003f24270 */
[----:B------:R-:W-:Y:S01]  /*e6d0*/  VIADD R6, R6, 0xffffffff ;  /* 0xffffffff06067836 */ /* 0x000fe20000000000 */
[----:B------:R-:W-:-:S04]  /*e6e0*/  IADD3.X R7, PT, PT, R16, -0x1921fc, RZ, P0, !PT ;  /* 0xffe6de0410077810 */ /* 0x000fc800007fe4ff */
[----:B------:R-:W-:-:S04]  /*e6f0*/  ISETP.GE.AND P0, PT, R7, RZ, PT ;  /* 0x000000ff0700720c */ /* 0x000fc80003f06270 */
[----:B------:R-:W-:Y:S02]  /*e700*/  SEL R14, R17, R14, !P0 ;  /* 0x0000000e110e7207 */ /* 0x000fe40004000000 */
[----:B------:R-:W-:-:S03]  /*e710*/  SEL R7, R16, R7, !P0 ;  /* 0x0000000710077207 */ /* 0x000fc60004000000 */
[C---:B------:R-:W-:Y:S01]  /*e720*/  IMAD.SHL.U32 R17, R14.reuse, 0x2, RZ ;  /* 0x000000020e117824 */ /* 0x040fe200078e00ff */
[----:B------:R-:W-:Y:S01]  /*e730*/  SHF.L.U64.HI R16, R14, 0x1, R7 ;  /* 0x000000010e107819 */ /* 0x000fe20000010207 */
[----:B------:R-:W-:Y:S06]  /*e740*/  @P1 BRA `(.L_x_173) ;  /* 0xfffffffc00d81947 */ /* 0x000fec000383ffff */
[----:B------:R-:W-:Y:S05]  /*e750*/  BSYNC.RECONVERGENT B1 ;  /* 0x0000000000017941 */ /* 0x000fea0003800200 */
.L_x_172:
[----:B------:R-:W-:Y:S01]  /*e760*/  LOP3.LUT R15, R7, 0x7fffffff, RZ, 0xc0, !PT ;  /* 0x7fffffff070f7812 */ /* 0x000fe200078ec0ff */
[----:B------:R-:W-:Y:S01]  /*e770*/  BSSY.RECONVERGENT B1, `(.L_x_174) ;  /* 0x0000012000017945 */ /* 0x000fe20003800200 */
[----:B------:R-:W-:Y:S02]  /*e780*/  ISETP.NE.U32.AND P0, PT, R14, RZ, PT ;  /* 0x000000ff0e00720c */ /* 0x000fe40003f05070 */
[----:B------:R-:W-:Y:S02]  /*e790*/  CS2R R16, SRZ ;  /* 0x0000000000107805 */ /* 0x000fe4000001ff00 */
[----:B------:R-:W-:-:S13]  /*e7a0*/  ISETP.NE.AND.EX P0, PT, R15, RZ, PT, P0 ;  /* 0x000000ff0f00720c */ /* 0x000fda0003f05300 */
[----:B------:R-:W-:Y:S05]  /*e7b0*/  @!P0 BRA `(.L_x_175) ;  /* 0x0000000000348947 */ /* 0x000fea0003800000 */
[----:B------:R-:W-:-:S10]  /*e7c0*/  DMUL R6, R14, 1.80143985094819840000e+16 ;  /* 0x435000000e067828 */ /* 0x000fd40000000000 */
[----:B------:R-:W-:-:S04]  /*e7d0*/  SHF.R.U32.HI R6, RZ, 0x14, R7 ;  /* 0x00000014ff067819 */ /* 0x000fc80000011607 */
[----:B------:R-:W-:-:S04]  /*e7e0*/  IADD3 R7, PT, PT, -R6, 0x37, RZ ;  /* 0x0000003706077810 */ /* 0x000fc80007ffe1ff */
[----:B------:R-:W-:Y:S02]  /*e7f0*/  IADD3 R17, PT, PT, -R7, 0x401, RZ ;  /* 0x0000040107117810 */ /* 0x000fe40007ffe1ff */
[CC--:B------:R-:W-:Y:S02]  /*e800*/  SHF.L.U64.HI R15, R14.reuse, R7.reuse, R15 ;  /* 0x000000070e0f7219 */ /* 0x0c0fe4000001020f */
[----:B------:R-:W-:Y:S02]  /*e810*/  ISETP.GT.AND P0, PT, R17, RZ, PT ;  /* 0x000000ff1100720c */ /* 0x000fe40003f04270 */
[----:B------:R-:W-:-:S11]  /*e820*/  SHF.L.U32 R7, R14, R7, RZ ;  /* 0x000000070e077219 */ /* 0x000fd600000006ff */
[----:B------:R-:W-:-:S04]  /*e830*/  @!P0 IADD3 R6, PT, PT, -R17, 0x1, RZ ;  /* 0x0000000111068810 */ /* 0x000fc80007ffe1ff */
[-CC-:B------:R-:W-:Y:S02]  /*e840*/  @!P0 SHF.R.U64 R16, R7, R6.reuse, R15.reuse ;  /* 0x0000000607108219 */ /* 0x180fe4000000120f */
[----:B------:R-:W-:Y:S01]  /*e850*/  @P0 IADD3 R16, P1, PT, RZ, R7, RZ ;  /* 0x00000007ff100210 */ /* 0x000fe20007f3e0ff */
[----:B------:R-:W-:Y:S01]  /*e860*/  @P0 VIADD R7, R17, 0xffffffff ;  /* 0xffffffff11070836 */ /* 0x000fe20000000000 */
[----:B------:R-:W-:-:S03]  /*e870*/  @!P0 SHF.R.U32.HI R17, RZ, R6, R15 ;  /* 0x00000006ff118219 */ /* 0x000fc6000001160f */
[----:B------:R-:W-:-:S08]  /*e880*/  @P0 IMAD.U32.X R17, R7, 0x100000, R15, P1 ;  /* 0x0010000007110824 */ /* 0x000fd000008e040f */
.L_x_175:
[----:B------:R-:W-:Y:S05]  /*e890*/  BSYNC.RECONVERGENT B1 ;  /* 0x0000000000017941 */ /* 0x000fea0003800200 */
.L_x_174:
[----:B------:R-:W-:-:S07]  /*e8a0*/  LOP3.LUT R17, R17, 0x80000000, R73, 0xb8, !PT ;  /* 0x8000000011117812 */ /* 0x000fce00078eb849 */
.L_x_171:
[----:B------:R-:W-:Y:S05]  /*e8b0*/  BSYNC.RECONVERGENT B0 ;  /* 0x0000000000007941 */ /* 0x000fea0003800200 */
.L_x_169:
[----:B------:R-:W-:Y:S02]  /*e8c0*/  UMOV UR5, 0xcccccccd ;  /* 0xcccccccd00057882 */ /* 0x000fe40000000000 */
[----:B------:R-:W-:Y:S02]  /*e8d0*/  UIMAD UR5, UR4, UR5, -0x33333333 ;  /* 0xcccccccd040574a4 */ /* 0x000fe4000f8e0205 */
[----:B------:R-:W-:Y:S02]  /*e8e0*/  UIADD3 UR4, UPT, UPT, UR4, 0x1, URZ ;  /* 0x0000000104047890 */ /* 0x000fe4000fffe0ff */
[----:B------:R-:W-:-:S04]  /*e8f0*/  USHF.L.W.U32.HI UR5, UR5, 0x1f, UR5 ;  /* 0x0000001f05057899 */ /* 0x000fc80008010e05 */
[----:B------:R-:W-:-:S09]  /*e900*/  UISETP.GT.U32.AND UP0, UPT, UR5, 0x19999999, UPT ;  /* 0x199999990500788c */ /* 0x000fd2000bf04070 */
[----:B------:R-:W-:Y:S05]  /*e910*/  BRA.U UP0, `(.L_x_176) ;  /* 0x00000009009c7547 */ /* 0x000fea000b800000 */
[----:B------:R-:W-:Y:S01]  /*e920*/  DMUL R6, R12, R12 ;  /* 0x0000000c0c067228 */ /* 0x000fe20000000000 */
[----:B------:R-:W-:Y:S01]  /*e930*/  IMAD.MOV.U32 R18, RZ, RZ, 0x0 ;  /* 0x00000000ff127424 */ /* 0x000fe200078e00ff */
[----:B------:R-:W-:Y:S01]  /*e940*/  BSSY.RECONVERGENT B0, `(.L_x_177) ;  /* 0x0000013000007945 */ /* 0x000fe20003800200 */
[----:B------:R-:W-:-:S05]  /*e950*/  IMAD.MOV.U32 R19, RZ, RZ, 0x3fd80000 ;  /* 0x3fd80000ff137424 */ /* 0x000fca00078e00ff */
[----:B------:R-:W-:-:S06]  /*e960*/  DFMA R20, R8, R8, R6 ;  /* 0x000000080814722b */ /* 0x000fcc0000000006 */
[----:B------:R-:W0:Y:S04]  /*e970*/  MUFU.RSQ64H R7, R21 ;  /* 0x0000001500077308 */ /* 0x000e280000001c00 */
[----:B------:R-:W-:-:S05]  /*e980*/  VIADD R6, R21, 0xfcb00000 ;  /* 0xfcb0000015067836 */ /* 0x000fca0000000000 */
[----:B------:R-:W-:Y:S01]  /*e990*/  ISETP.GE.U32.AND P0, PT, R6, 0x7ca00000, PT ;  /* 0x7ca000000600780c */ /* 0x000fe20003f06070 */
[----:B0-----:R-:W-:-:S08]  /*e9a0*/  DMUL R14, R6, R6 ;  /* 0x00000006060e7228 */ /* 0x001fd00000000000 */
[----:B------:R-:W-:-:S08]  /*e9b0*/  DFMA R14, R20, -R14, 1 ;  /* 0x3ff00000140e742b */ /* 0x000fd0000000080e */
[----:B------:R-:W-:Y:S02]  /*e9c0*/  DFMA R18, R14, R18, 0.5 ;  /* 0x3fe000000e12742b */ /* 0x000fe40000000012 */
[----:B------:R-:W-:-:S08]  /*e9d0*/  DMUL R14, R6, R14 ;  /* 0x0000000e060e7228 */ /* 0x000fd00000000000 */
[----:B------:R-:W-:-:S08]  /*e9e0*/  DFMA R22, R18, R14, R6 ;  /* 0x0000000e1216722b */ /* 0x000fd00000000006 */
[----:B------:R-:W-:Y:S02]  /*e9f0*/  DMUL R24, R20, R22 ;  /* 0x0000001614187228 */ /* 0x000fe40000000000 */
[----:B------:R-:W-:Y:S02]  /*ea00*/  VIADD R15, R23, 0xfff00000 ;  /* 0xfff00000170f7836 */ /* 0x000fe40000000000 */
[----:B------:R-:W-:-:S04]  /*ea10*/  IMAD.MOV.U32 R14, RZ, RZ, R22 ;  /* 0x000000ffff0e7224 */ /* 0x000fc800078e0016 */
[----:B------:R-:W-:-:S08]  /*ea20*/  DFMA R26, R24, -R24, R20 ;  /* 0x80000018181a722b */ /* 0x000fd00000000014 */
[----:B------:R-:W-:Y:S01]  /*ea30*/  DFMA R18, R26, R14, R24 ;  /* 0x0000000e1a12722b */ /* 0x000fe20000000018 */
[----:B------:R-:W-:Y:S10]  /*ea40*/  @!P0 BRA `(.L_x_178) ;  /* 0x0000000000088947 */ /* 0x000ff40003800000 */
[----:B------:R-:W-:-:S07]  /*ea50*/  MOV R28, 0xea70 ;  /* 0x0000ea70001c7802 */ /* 0x000fce0000000f00 */
[----:B------:R-:W-:Y:S05]  /*ea60*/  CALL.REL.NOINC `($__internal_1_$__cuda_sm20_dsqrt_rn_f64_mediumpath_v1) ;  /* 0x00000010006c7944 */ /* 0x000fea0003c00000 */
.L_x_178:
[----:B------:R-:W-:Y:S05]  /*ea70*/  BSYNC.RECONVERGENT B0 ;  /* 0x0000000000007941 */ /* 0x000fea0003800200 */
.L_x_177:
[----:B------:R-:W-:Y:S01]  /*ea80*/  UMOV UR8, 0x9ee75616 ;  /* 0x9ee7561600087882 */ /* 0x000fe20000000000 */
[----:B------:R-:W-:Y:S01]  /*ea90*/  UMOV UR9, 0x3cd203af ;  /* 0x3cd203af00097882 */ /* 0x000fe20000000000 */
[----:B------:R-:W-:Y:S01]  /*eaa0*/  BSSY.RECONVERGENT B0, `(.L_x_176) ;  /* 0x000008e000007945 */ /* 0x000fe20003800200 */
[----:B------:R-:W-:-:S14]  /*eab0*/  DSETP.GT.AND P0, PT, R18, UR8, PT ;  /* 0x0000000812007e2a */ /* 0x000fdc000bf04000 */
[----:B------:R-:W-:Y:S05]  /*eac0*/  @!P0 BRA `(.L_x_179) ;  /* 0x00000008002c8947 */ /* 0x000fea0003800000 */
[----:B------:R-:W-:Y:S01]  /*ead0*/  ISETP.GT.AND P0, PT, R19, 0xfffff, PT ;  /* 0x000fffff1300780c */ /* 0x000fe20003f04270 */
[----:B------:R-:W-:Y:S01]  /*eae0*/  IMAD.MOV.U32 R6, RZ, RZ, R18 ;  /* 0x000000ffff067224 */ /* 0x000fe200078e0012 */
[----:B------:R-:W-:Y:S01]  /*eaf0*/  BSSY.RECONVERGENT B1, `(.L_x_180) ;  /* 0x0000053000017945 */ /* 0x000fe20003800200 */
[--C-:B------:R-:W-:Y:S02]  /*eb00*/  IMAD.MOV.U32 R7, RZ, RZ, R19.reuse ;  /* 0x000000ffff077224 */ /* 0x100fe400078e0013 */
[----:B------:R-:W-:Y:S02]  /*eb10*/  IMAD.MOV.U32 R28, RZ, RZ, R19 ;  /* 0x000000ffff1c7224 */ /* 0x000fe400078e0013 */
[----:B------:R-:W-:-:S06]  /*eb20*/  IMAD.MOV.U32 R29, RZ, RZ, -0x3ff ;  /* 0xfffffc01ff1d7424 */ /* 0x000fcc00078e00ff */
[----:B------:R-:W-:Y:S01]  /*eb30*/  @!P0 DMUL R6, R18, 1.80143985094819840000e+16 ;  /* 0x4350000012068828 */ /* 0x000fe20000000000 */
[----:B------:R-:W-:-:S09]  /*eb40*/  @!P0 IMAD.MOV.U32 R29, RZ, RZ, -0x435 ;  /* 0xfffffbcbff1d8424 */ /* 0x000fd200078e00ff */
[----:B------:R-:W-:-:S04]  /*eb50*/  @!P0 IMAD.MOV.U32 R28, RZ, RZ, R7 ;  /* 0x000000ffff1c8224 */ /* 0x000fc800078e0007 */
[----:B------:R-:W-:-:S05]  /*eb60*/  VIADD R14, R28, 0xffffffff ;  /* 0xffffffff1c0e7836 */ /* 0x000fca0000000000 */
[----:B------:R-:W-:Y:S01]  /*eb70*/  ISETP.GT.U32.AND P1, PT, R14, 0x7feffffe, PT ;  /* 0x7feffffe0e00780c */ /* 0x000fe20003f24070 */
[----:B------:R-:W-:Y:S02]  /*eb80*/  IMAD.MOV.U32 R14, RZ, RZ, R18 ;  /* 0x000000ffff0e7224 */ /* 0x000fe400078e0012 */
[----:B------:R-:W-:-:S10]  /*eb90*/  @!P0 IMAD.MOV.U32 R14, RZ, RZ, R6 ;  /* 0x000000ffff0e8224 */ /* 0x000fd400078e0006 */
[----:B------:R-:W-:Y:S05]  /*eba0*/  @P1 BRA `(.L_x_181) ;  /* 0x0000000400041947 */ /* 0x000fea0003800000 */
[----:B------:R-:W-:Y:S01]  /*ebb0*/  LOP3.LUT R6, R28, 0xfffff, RZ, 0xc0, !PT ;  /* 0x000fffff1c067812 */ /* 0x000fe200078ec0ff */
[----:B------:R-:W-:Y:S01]  /*ebc0*/  IMAD.MOV.U32 R20, RZ, RZ, RZ ;  /* 0x000000ffff147224 */ /* 0x000fe200078e00ff */
[----:B------:R-:W-:Y:S01]  /*ebd0*/  UMOV UR8, 0x3ae80f1e ;  /* 0x3ae80f1e00087882 */ /* 0x000fe20000000000 */
[----:B------:R-:W-:Y:S01]  /*ebe0*/  IMAD.MOV.U32 R26, RZ, RZ, -0x748574fc ;  /* 0x8b7a8b04ff1a7424 */ /* 0x000fe200078e00ff */
[----:B------:R-:W-:Y:S01]  /*ebf0*/  LOP3.LUT R7, R6, 0x3ff00000, RZ, 0xfc, !PT ;  /* 0x3ff0000006077812 */ /* 0x000fe200078efcff */
[----:B------:R-:W-:Y:S01]  /*ec00*/  IMAD.MOV.U32 R6, RZ, RZ, R14 ;  /* 0x000000ffff067224 */ /* 0x000fe200078e000e */
[----:B------:R-:W-:Y:S01]  /*ec10*/  UMOV UR9, 0x3eb1380b ;  /* 0x3eb1380b00097882 */ /* 0x000fe20000000000 */
[----:B------:R-:W-:Y:S01]  /*ec20*/  IMAD.MOV.U32 R27, RZ, RZ, 0x3ed0ee25 ;  /* 0x3ed0ee25ff1b7424 */ /* 0x000fe200078e00ff */
[----:B------:R-:W-:Y:S01]  /*ec30*/  ISETP.GE.U32.AND P0, PT, R7, 0x3ff6a09f, PT ;  /* 0x3ff6a09f0700780c */ /* 0x000fe20003f06070 */
[----:B------:R-:W-:Y:S01]  /*ec40*/  UMOV UR10, 0x80000000 ;  /* 0x80000000000a7882 */ /* 0x000fe20000000000 */
[----:B------:R-:W-:Y:S01]  /*ec50*/  LEA.HI R29, R28, R29, RZ, 0xc ;  /* 0x0000001d1c1d7211 */ /* 0x000fe200078f60ff */
[----:B------:R-:W-:-:S10]  /*ec60*/  UMOV UR11, 0x43300000 ;  /* 0x43300000000b7882 */ /* 0x000fd40000000000 */
[----:B------:R-:W-:Y:S02]  /*ec70*/  @P0 VIADD R15, R7, 0xfff00000 ;  /* 0xfff00000070f0836 */ /* 0x000fe40000000000 */
[----:B------:R-:W-:Y:S02]  /*ec80*/  @P0 VIADD R29, R29, 0x1 ;  /* 0x000000011d1d0836 */ /* 0x000fe40000000000 */
[----:B------:R-:W-:-:S03]  /*ec90*/  @P0 IMAD.MOV.U32 R7, RZ, RZ, R15 ;  /* 0x000000ffff070224 */ /* 0x000fc600078e000f */
[----:B------:R-:W-:Y:S01]  /*eca0*/  LOP3.LUT R28, R29, 0x80000000, RZ, 0x3c, !PT ;  /* 0x800000001d1c7812 */ /* 0x000fe200078e3cff */
[----:B------:R-:W-:Y:S02]  /*ecb0*/  IMAD.MOV.U32 R29, RZ, RZ, 0x43300000 ;  /* 0x43300000ff1d7424 */ /* 0x000fe400078e00ff */
[C---:B------:R-:W-:Y:S02]  /*ecc0*/  DADD R14, R6.reuse, 1 ;  /* 0x3ff00000060e7429 */ /* 0x040fe40000000000 */
[----:B------:R-:W-:Y:S02]  /*ecd0*/  DADD R6, R6, -1 ;  /* 0xbff0000006067429 */ /* 0x000fe40000000000 */
[----:B------:R-:W-:Y:S01]  /*ece0*/  DADD R28, R28, -UR10 ;  /* 0x8000000a1c1c7e29 */ /* 0x000fe20008000000 */
[----:B------:R-:W-:Y:S01]  /*ecf0*/  UMOV UR10, 0xfefa39ef ;  /* 0xfefa39ef000a7882 */ /* 0x000fe20000000000 */
[----:B------:R-:W0:Y:S01]  /*ed00*/  MUFU.RCP64H R21, R15 ;  /* 0x0000000f00157308 */ /* 0x000e220000001800 */
[----:B------:R-:W-:Y:S01]  /*ed10*/  UMOV UR11, 0x3fe62e42 ;  /* 0x3fe62e42000b7882 */ /* 0x000fe20000000000 */
[----:B0-----:R-:W-:-:S08]  /*ed20*/  DFMA R22, -R14, R20, 1 ;  /* 0x3ff000000e16742b */ /* 0x001fd00000000114 */
[----:B------:R-:W-:-:S08]  /*ed30*/  DFMA R22, R22, R22, R22 ;  /* 0x000000161616722b */ /* 0x000fd00000000016 */
[----:B------:R-:W-:-:S08]  /*ed40*/  DFMA R22, R20, R22, R20 ;  /* 0x000000161416722b */ /* 0x000fd00000000014 */
[----:B------:R-:W-:-:S08]  /*ed50*/  DMUL R20, R6, R22 ;  /* 0x0000001606147228 */ /* 0x000fd00000000000 */
[----:B------:R-:W-:-:S08]  /*ed60*/  DFMA R20, R6, R22, R20 ;  /* 0x000000160614722b */ /* 0x000fd00000000014 */
[----:B------:R-:W-:-:S08]  /*ed70*/  DMUL R24, R20, R20 ;  /* 0x0000001414187228 */ /* 0x000fd00000000000 */
[----:B------:R-:W-:Y:S01]  /*ed80*/  DFMA R14, R24, UR8, R26 ;  /* 0x00000008180e7c2b */ /* 0x000fe2000800001a */
[----:B------:R-:W-:Y:S01]  /*ed90*/  UMOV UR8, 0x9f02676f ;  /* 0x9f02676f00087882 */ /* 0x000fe20000000000 */
[----:B------:R-:W-:Y:S01]  /*eda0*/  UMOV UR9, 0x3ef3b266 ;  /* 0x3ef3b26600097882 */ /* 0x000fe20000000000 */
[----:B------:R-:W-:-:S05]  /*edb0*/  DADD R26, R6, -R20 ;  /* 0x00000000061a7229 */ /* 0x000fca0000000814 */
[----:B------:R-:W-:Y:S01]  /*edc0*/  DFMA R14, R24, R14, UR8 ;  /* 0x00000008180e7e2b */ /* 0x000fe2000800000e */
[----:B------:R-:W-:Y:S01]  /*edd0*/  UMOV UR8, 0xa9ab0956 ;  /* 0xa9ab095600087882 */ /* 0x000fe20000000000 */
[----:B------:R-:W-:Y:S01]  /*ede0*/  UMOV UR9, 0x3f1745cb ;  /* 0x3f1745cb00097882 */ /* 0x000fe20000000000 */
[----:B------:R-:W-:-:S05]  /*edf0*/  DADD R26, R26, R26 ;  /* 0x000000001a1a7229 */ /* 0x000fca000000001a */
[----:B------:R-:W-:Y:S01]  /*ee00*/  DFMA R14, R24, R14, UR8 ;  /* 0x00000008180e7e2b */ /* 0x000fe2000800000e */
[----:B------:R-:W-:Y:S01]  /*ee10*/  UMOV UR8, 0x2d1b5154 ;  /* 0x2d1b515400087882 */ /* 0x000fe20000000000 */
[----:B------:R-:W-:Y:S01]  /*ee20*/  UMOV UR9, 0x3f3c71c7 ;  /* 0x3f3c71c700097882 */ /* 0x000fe20000000000 */
[----:B------:R-:W-:Y:S02]  /*ee30*/  DFMA R26, R6, -R20, R26 ;  /* 0x80000014061a722b */ /* 0x000fe4000000001a */
[----:B------:R-:W-:-:S03]  /*ee40*/  DFMA R6, R28, UR10, R20 ;  /* 0x0000000a1c067c2b */ /* 0x000fc60008000014 */
[----:B------:R-:W-:Y:S01]  /*ee50*/  DFMA R14, R24, R14, UR8 ;  /* 0x00000008180e7e2b */ /* 0x000fe2000800000e */
[----:B------:R-:W-:Y:S01]  /*ee60*/  UMOV UR8, 0x923be72d ;  /* 0x923be72d00087882 */ /* 0x000fe20000000000 */
[----:B------:R-:W-:Y:S01]  /*ee70*/  UMOV UR9, 0x3f624924 ;  /* 0x3f62492400097882 */ /* 0x000fe20000000000 */
[----:B------:R-:W-:-:S05]  /*ee80*/  DMUL R26, R22, R26 ;  /* 0x0000001a161a7228 */ /* 0x000fca0000000000 */
[----:B------:R-:W-:Y:S01]  /*ee90*/  DFMA R14, R24, R14, UR8 ;  /* 0x00000008180e7e2b */ /* 0x000fe2000800000e */
[----:B------:R-:W-:Y:S01]  /*eea0*/  UMOV UR8, 0x9999a3c4 ;  /* 0x9999a3c400087882 */ /* 0x000fe20000000000 */
[----:B------:R-:W-:-:S06]  /*eeb0*/  UMOV UR9, 0x3f899999 ;  /* 0x3f89999900097882 */ /* 0x000fcc0000000000 */
[----:B------:R-:W-:Y:S01]  /*eec0*/  DFMA R14, R24, R14, UR8 ;  /* 0x00000008180e7e2b */ /* 0x000fe2000800000e */
[----:B------:R-:W-:Y:S01]  /*eed0*/  UMOV UR8, 0x55555554 ;  /* 0x5555555400087882 */ /* 0x000fe20000000000 */
[----:B------:R-:W-:-:S06]  /*eee0*/  UMOV UR9, 0x3fb55555 ;  /* 0x3fb5555500097882 */ /* 0x000fcc0000000000 */
[----:B------:R-:W-:Y:S01]  /*eef0*/  DFMA R14, R24, R14, UR8 ;  /* 0x00000008180e7e2b */ /* 0x000fe2000800000e */
[----:B------:R-:W-:Y:S01]  /*ef00*/  UMOV UR8, 0xfefa39ef ;  /* 0xfefa39ef00087882 */ /* 0x000fe20000000000 */
[----:B------:R-:W-:Y:S02]  /*ef10*/  UMOV UR9, 0x3fe62e42 ;  /* 0x3fe62e4200097882 */ /* 0x000fe40000000000 */
[----:B------:R-:W-:Y:S01]  /*ef20*/  DFMA R30, R28, -UR8, R6 ;  /* 0x800000081c1e7c2b */ /* 0x000fe20008000006 */
[----:B------:R-:W-:Y:S01]  /*ef30*/  UMOV UR8, 0x3b39803f ;  /* 0x3b39803f00087882 */ /* 0x000fe20000000000 */
[----:B------:R-:W-:Y:S02]  /*ef40*/  UMOV UR9, 0x3c7abc9e ;  /* 0x3c7abc9e00097882 */ /* 0x000fe40000000000 */
[----:B------:R-:W-:-:S04]  /*ef50*/  DMUL R14, R24, R14 ;  /* 0x0000000e180e7228 */ /* 0x000fc80000000000 */
[----:B------:R-:W-:-:S04]  /*ef60*/  DADD R30, -R20, R30 ;  /* 0x00000000141e7229 */ /* 0x000fc8000000011e */
[----:B------:R-:W-:-:S08]  /*ef70*/  DFMA R14, R20, R14, R26 ;  /* 0x0000000e140e722b */ /* 0x000fd0000000001a */
[----:B------:R-:W-:-:S08]  /*ef80*/  DADD R14, R14, -R30 ;  /* 0x000000000e0e7229 */ /* 0x000fd0000000081e */
[----:B------:R-:W-:-:S08]  /*ef90*/  DFMA R14, R28, UR8, R14 ;  /* 0x000000081c0e7c2b */ /* 0x000fd0000800000e */
[----:B------:R-:W-:Y:S01]  /*efa0*/  DADD R14, R6, R14 ;  /* 0x00000000060e7229 */ /* 0x000fe2000000000e */
[----:B------:R-:W-:Y:S10]  /*efb0*/  BRA `(.L_x_182) ;  /* 0x0000000000187947 */ /* 0x000ff40003800000 */
.L_x_181:
[----:B------:R-:W-:Y:S01]  /*efc0*/  IMAD.MOV.U32 R14, RZ, RZ, 0x0 ;  /* 0x00000000ff0e7424 */ /* 0x000fe200078e00ff */
[----:B------:R-:W-:Y:S01]  /*efd0*/  LOP3.LUT P0, RZ, R7, 0x7fffffff, RZ, 0xc0, !PT ;  /* 0x7fffffff07ff7812 */ /* 0x000fe2000780c0ff */
[----:B------:R-:W-:-:S06]  /*efe0*/  IMAD.MOV.U32 R15, RZ, RZ, 0x7ff00000 ;  /* 0x7ff00000ff0f7424 */ /* 0x000fcc00078e00ff */
[----:B------:R-:W-:-:S10]  /*eff0*/  DFMA R14, R6, R14, +INF ;  /* 0x7ff00000060e742b */ /* 0x000fd4000000000e */
[----:B------:R-:W-:Y:S02]  /*f000*/  FSEL R14, R14, RZ, P0 ;  /* 0x000000ff0e0e7208 */ /* 0x000fe40000000000 */
[----:B------:R-:W-:-:S07]  /*f010*/  FSEL R15, R15, -QNAN , P0 ;  /* 0xfff000000f0f7808 */ /* 0x000fce0000000000 */
.L_x_182:
[----:B------:R-:W-:Y:S05]  /*f020*/  BSYNC.RECONVERGENT B1 ;  /* 0x0000000000017941 */ /* 0x000fea0003800200 */
.L_x_180:
[----:B------:R-:W0:Y:S01]  /*f030*/  MUFU.RCP64H R7, R19 ;  /* 0x0000001300077308 */ /* 0x000e220000001800 */
[----:B------:R-:W-:Y:S01]  /*f040*/  IMAD.MOV.U32 R6, RZ, RZ, 0x1 ;  /* 0x00000001ff067424 */ /* 0x000fe200078e00ff */
[----:B------:R-:W-:Y:S01]  /*f050*/  FSETP.GEU.AND P1, PT, |R9|, 6.5827683646048100446e-37, PT ;  /* 0x036000000900780b */ /* 0x000fe20003f2e200 */
[----:B------:R-:W-:Y:S01]  /*f060*/  BSSY.RECONVERGENT B1, `(.L_x_183) ;  /* 0x0000015000017945 */ /* 0x000fe20003800200 */
[----:B------:R-:W-:-:S03]  /*f070*/  DADD R10, R10, R14 ;  /* 0x000000000a0a7229 */ /* 0x000fc6000000000e */
[----:B0-----:R-:W-:-:S08]  /*f080*/  DFMA R20, R6, -R18, 1 ;  /* 0x3ff000000614742b */ /* 0x001fd00000000812 */
[----:B------:R-:W-:-:S08]  /*f090*/  DFMA R20, R20, R20, R20 ;  /* 0x000000141414722b */ /* 0x000fd00000000014 */
[----:B------:R-:W-:-:S08]  /*f0a0*/  DFMA R20, R6, R20, R6 ;  /* 0x000000140614722b */ /* 0x000fd00000000006 */
[----:B------:R-:W-:-:S08]  /*f0b0*/  DFMA R6, R20, -R18, 1 ;  /* 0x3ff000001406742b */ /* 0x000fd00000000812 */
[----:B------:R-:W-:-:S08]  /*f0c0*/  DFMA R6, R20, R6, R20 ;  /* 0x000000061406722b */ /* 0x000fd00000000014 */
[----:B------:R-:W-:-:S08]  /*f0d0*/  DMUL R20, R8, R6 ;  /* 0x0000000608147228 */ /* 0x000fd00000000000 */
[----:B------:R-:W-:-:S08]  /*f0e0*/  DFMA R22, R20, -R18, R8 ;  /* 0x800000121416722b */ /* 0x000fd00000000008 */
[----:B------:R-:W-:-:S10]  /*f0f0*/  DFMA R6, R6, R22, R20 ;  /* 0x000000160606722b */ /* 0x000fd40000000014 */
[----:B------:R-:W-:-:S05]  /*f100*/  FFMA R20, RZ, R19, R7 ;  /* 0x00000013ff147223 */ /* 0x000fca0000000007 */
[----:B------:R-:W-:-:S13]  /*f110*/  FSETP.GT.AND P0, PT, |R20|, 1.469367938527859385e-39, PT ;  /* 0x001000001400780b */ /* 0x000fda0003f04200 */
[----:B------:R-:W-:Y:S05]  /*f120*/  @P0 BRA P1, `(.L_x_184) ;  /* 0x0000000000200947 */ /* 0x000fea0000800000 */
[----:B------:R-:W-:Y:S01]  /*f130*/  IMAD.MOV.U32 R48, RZ, RZ, R8 ;  /* 0x000000ffff307224 */ /* 0x000fe200078e0008 */
[----:B------:R-:W-:Y:S01]  /*f140*/  MOV R56, 0xf190 ;  /* 0x0000f19000387802 */ /* 0x000fe20000000f00 */
[----:B------:R-:W-:Y:S02]  /*f150*/  IMAD.MOV.U32 R49, RZ, RZ, R9 ;  /* 0x000000ffff317224 */ /* 0x000fe400078e0009 */
[----:B------:R-:W-:Y:S02]  /*f160*/  IMAD.MOV.U32 R46, RZ, RZ, R18 ;  /* 0x000000ffff2e7224 */ /* 0x000fe400078e0012 */
[----:B------:R-:W-:-:S07]  /*f170*/  IMAD.MOV.U32 R47, RZ, RZ, R19 ;  /* 0x000000ffff2f7224 */ /* 0x000fce00078e0013 */
[----:B------:R-:W-:Y:S05]  /*f180*/  CALL.REL.NOINC `($__internal_0_$__cuda_sm20_div_rn_f64_full) ;  /* 0x00000004003c7944 */ /* 0x000fea0003c00000 */
[----:B------:R-:W-:Y:S02]  /*f190*/  IMAD.MOV.U32 R6, RZ, RZ, R60 ;  /* 0x000000ffff067224 */ /* 0x000fe400078e003c */
[----:B------:R-:W-:-:S07]  /*f1a0*/  IMAD.MOV.U32 R7, RZ, RZ, R61 ;  /* 0x000000ffff077224 */ /* 0x000fce00078e003d */
.L_x_184:
[----:B------:R-:W-:Y:S05]  /*f1b0*/  BSYNC.RECONVERGENT B1 ;  /* 0x0000000000017941 */ /* 0x000fea0003800200 */
.L_x_183:
[----:B------:R-:W0:Y:S01]  /*f1c0*/  MUFU.RCP64H R9, R19 ;  /* 0x0000001300097308 */ /* 0x000e220000001800 */
[----:B------:R-:W-:Y:S01]  /*f1d0*/  IMAD.MOV.U32 R8, RZ, RZ, 0x1 ;  /* 0x00000001ff087424 */ /* 0x000fe200078e00ff */
[----:B------:R-:W-:Y:S01]  /*f1e0*/  FSETP.GEU.AND P1, PT, |R13|, 6.5827683646048100446e-37, PT ;  /* 0x036000000d00780b */ /* 0x000fe20003f2e200 */
[----:B------:R-:W-:Y:S04]  /*f1f0*/  BSSY.RECONVERGENT B1, `(.L_x_185) ;  /* 0x0000016000017945 */ /* 0x000fe80003800200 */
[----:B0-----:R-:W-:-:S08]  /*f200*/  DFMA R14, R8, -R18, 1 ;  /* 0x3ff00000080e742b */ /* 0x001fd00000000812 */
[----:B------:R-:W-:-:S08]  /*f210*/  DFMA R14, R14, R14, R14 ;  /* 0x0000000e0e0e722b */ /* 0x000fd0000000000e */
[----:B------:R-:W-:-:S08]  /*f220*/  DFMA R14, R8, R14, R8 ;  /* 0x0000000e080e722b */ /* 0x000fd00000000008 */
[----:B------:R-:W-:-:S08]  /*f230*/  DFMA R8, R14, -R18, 1 ;  /* 0x3ff000000e08742b */ /* 0x000fd00000000812 */
[----:B------:R-:W-:-:S08]  /*f240*/  DFMA R20, R14, R8, R14 ;  /* 0x000000080e14722b */ /* 0x000fd0000000000e */
[----:B------:R-:W-:-:S08]  /*f250*/  DMUL R14, R12, R20 ;  /* 0x000000140c0e7228 */ /* 0x000fd00000000000 */
[----:B------:R-:W-:-:S08]  /*f260*/  DFMA R8, R14, -R18, R12 ;  /* 0x800000120e08722b */ /* 0x000fd0000000000c */
[----:B------:R-:W-:Y:S01]  /*f270*/  DFMA R14, R20, R8, R14 ;  /* 0x00000008140e722b */ /* 0x000fe2000000000e */
[----:B------:R-:W-:-:S09]  /*f280*/  IMAD.MOV.U32 R9, RZ, RZ, R7 ;  /* 0x000000ffff097224 */ /* 0x000fd200078e0007 */
[----:B------:R-:W-:-:S05]  /*f290*/  FFMA R8, RZ, R19, R15 ;  /* 0x00000013ff087223 */ /* 0x000fca000000000f */
[----:B------:R-:W-:Y:S01]  /*f2a0*/  FSETP.GT.AND P0, PT, |R8|, 1.469367938527859385e-39, PT ;  /* 0x001000000800780b */ /* 0x000fe20003f04200 */
[----:B------:R-:W-:-:S12]  /*f2b0*/  IMAD.MOV.U32 R8, RZ, RZ, R6 ;  /* 0x000000ffff087224 */ /* 0x000fd800078e0006 */
        /* <DEDUP_REMOVED lines=9> */
.L_x_186:
[----:B------:R-:W-:Y:S05]  /*f350*/  BSYNC.RECONVERGENT B1 ;  /* 0x0000000000017941 */ /* 0x000fea0003800200 */
.L_x_185:
[----:B------:R-:W-:Y:S02]  /*f360*/  IMAD.MOV.U32 R12, RZ, RZ, R14 ;  /* 0x000000ffff0c7224 */ /* 0x000fe400078e000e */
[----:B------:R-:W-:-:S07]  /*f370*/  IMAD.MOV.U32 R13, RZ, RZ, R15 ;  /* 0x000000ffff0d7224 */ /* 0x000fce00078e000f */
.L_x_179:
[----:B------:R-:W-:Y:S05]  /*f380*/  BSYNC.RECONVERGENT B0 ;  /* 0x0000000000007941 */ /* 0x000fea0003800200 */
.L_x_176:
[----:B------:R-:W-:Y:S01]  /*f390*/  UMOV UR8, 0x54442d18 ;  /* 0x54442d1800087882 */ /* 0x000fe20000000000 */
[----:B------:R-:W-:Y:S01]  /*f3a0*/  UMOV UR9, 0x401921fb ;  /* 0x401921fb00097882 */ /* 0x000fe20000000000 */
[----:B------:R-:W-:Y:S01]  /*f3b0*/  UISETP.NE.AND UP0, UPT, UR4, 0xf4240, UPT ;  /* 0x000f42400400788c */ /* 0x000fe2000bf05270 */
[C---:B------:R-:W-:Y:S02]  /*f3c0*/  DADD R6, R16.reuse, UR8 ;  /* 0x0000000810067e29 */ /* 0x040fe40008000000 */
[----:B------:R-:W-:-:S08]  /*f3d0*/  DSETP.GEU.AND P0, PT, R16, RZ, PT ;  /* 0x000000ff1000722a */ /* 0x000fd00003f0e000 */
[----:B------:R-:W-:Y:S02]  /*f3e0*/  FSEL R6, R6, R16, !P0 ;  /* 0x0000001006067208 */ /* 0x000fe40004000000 */
[----:B------:R-:W-:Y:S01]  /*f3f0*/  FSEL R7, R7, R17, !P0 ;  /* 0x0000001107077208 */ /* 0x000fe20004000000 */
[----:B------:R-:W-:Y:S06]  /*f400*/  BRA.U UP0, `(.L_x_187) ;  /* 0xffffff15004c7547 */ /* 0x000fec000b83ffff */
[----:B------:R-:W0:Y:S01]  /*f410*/  MUFU.RCP64H R3, 10000 ;  /* 0x40c3880000037908 */ /* 0x000e220000001800 */
[----:B------:R-:W-:Y:S01]  /*f420*/  IMAD.MOV.U32 R6, RZ, RZ, 0x0 ;  /* 0x00000000ff067424 */ /* 0x000fe200078e00ff */
[----:B------:R-:W-:Y:S01]  /*f430*/  FSETP.GEU.AND P1, PT, |R11|, 6.5827683646048100446e-37, PT ;  /* 0x036000000b00780b */ /* 0x000fe20003f2e200 */
[----:B------:R-:W-:Y:S01]  /*f440*/  IMAD.MOV.U32 R7, RZ, RZ, 0x40c38800 ;  /* 0x40c38800ff077424 */ /* 0x000fe200078e00ff */
[----:B------:R-:W-:Y:S01]  /*f450*/  BSSY.RECONVERGENT B0, `(.L_x_188) ;  /* 0x0000015000007945 */ /* 0x000fe20003800200 */
[----:B------:R-:W-:-:S06]  /*f460*/  IMAD.MOV.U32 R2, RZ, RZ, 0x1 ;  /* 0x00000001ff027424 */ /* 0x000fcc00078e00ff */
[----:B0-----:R-:W-:-:S08]  /*f470*/  DFMA R4, R2, -R6, 1 ;  /* 0x3ff000000204742b */ /* 0x001fd00000000806 */
[----:B------:R-:W-:-:S08]  /*f480*/  DFMA R4, R4, R4, R4 ;  /* 0x000000040404722b */ /* 0x000fd00000000004 */
[----:B------:R-:W-:-:S08]  /*f490*/  DFMA R4, R2, R4, R2 ;  /* 0x000000040204722b */ /* 0x000fd00000000002 */
[----:B------:R-:W-:-:S08]  /*f4a0*/  DFMA R2, R4, -R6, 1 ;  /* 0x3ff000000402742b */ /* 0x000fd00000000806 */
[----:B------:R-:W-:-:S08]  /*f4b0*/  DFMA R2, R4, R2, R4 ;  /* 0x000000020402722b */ /* 0x000fd00000000004 */
[----:B------:R-:W-:-:S08]  /*f4c0*/  DMUL R4, R10, R2 ;  /* 0x000000020a047228 */ /* 0x000fd00000000000 */
[----:B------:R-:W-:-:S08]  /*f4d0*/  DFMA R6, R4, -10000, R10 ;  /* 0xc0c388000406782b */ /* 0x000fd0000000000a */
[----:B------:R-:W-:-:S10]  /*f4e0*/  DFMA R2, R2, R6, R4 ;  /* 0x000000060202722b */ /* 0x000fd40000000004 */
[----:B------:R-:W-:-:S05]  /*f4f0*/  FFMA R0, RZ, 6.1103515625, R3 ;  /* 0x40c38800ff007823 */ /* 0x000fca0000000003 */
        /* <DEDUP_REMOVED lines=10> */
.L_x_189:
[----:B------:R-:W-:Y:S05]  /*f5a0*/  BSYNC.RECONVERGENT B0 ;  /* 0x0000000000007941 */ /* 0x000fea0003800200 */
.L_x_188:
[----:B------:R-:W0:Y:S01]  /*f5b0*/  S2R R9, SR_TID.Y ;  /* 0x0000000000097919 */ /* 0x000e220000002200 */
[----:B------:R-:W0:Y:S01]  /*f5c0*/  LDC R0, c[0x0][0x364] ;  /* 0x0000d900ff007b82 */ /* 0x000e220000000800 */
[----:B------:R-:W1:Y:S07]  /*f5d0*/  S2R R6, SR_TID.X ;  /* 0x0000000000067919 */ /* 0x000e6e0000002100 */
[----:B------:R-:W0:Y:S08]  /*f5e0*/  S2UR UR4, SR_CTAID.Y ;  /* 0x00000000000479c3 */ /* 0x000e300000002600 */
[----:B------:R-:W1:Y:S08]  /*f5f0*/  S2UR UR5, SR_CTAID.X ;  /* 0x00000000000579c3 */ /* 0x000e700000002500 */
[----:B------:R-:W1:Y:S08]  /*f600*/  LDC R7, c[0x0][0x360] ;  /* 0x0000d800ff077b82 */ /* 0x000e700000000800 */
[----:B------:R-:W2:Y:S01]  /*f610*/  LDC.64 R4, c[0x0][0x380] ;  /* 0x0000e000ff047b82 */ /* 0x000ea20000000a00 */
[----:B0-----:R-:W-:-:S02]  /*f620*/  IMAD R0, R0, UR4, R9 ;  /* 0x0000000400007c24 */ /* 0x001fc4000f8e0209 */
[----:B-1----:R-:W-:-:S04]  /*f630*/  IMAD R7, R7, UR5, R6 ;  /* 0x0000000507077c24 */ /* 0x002fc8000f8e0206 */
[----:B------:R-:W-:-:S04]  /*f640*/  IMAD R7, R0, 0x400, R7 ;  /* 0x0000040000077824 */ /* 0x000fc800078e0207 */
[----:B--2---:R-:W-:-:S05]  /*f650*/  IMAD.WIDE R4, R7, 0x8, R4 ;  /* 0x0000000807047825 */ /* 0x004fca00078e0204 */
[----:B------:R-:W-:Y:S01]  /*f660*/  STG.E.64 desc[UR6][R4.64], R2 ;  /* 0x0000000204007986 */ /* 0x000fe2000c101b06 */
[----:B------:R-:W-:Y:S05]  /*f670*/  EXIT ;  /* 0x000000000000794d */ /* 0x000fea0003800000 */
        .weak           $__internal_0_$__cuda_sm20_div_rn_f64_full
        .type           $__internal_0_$__cuda_sm20_div_rn_f64_full,@function
        .size           $__internal_0_$__cuda_sm20_div_rn_f64_full,($__internal_1_$__cuda_sm20_dsqrt_rn_f64_mediumpath_v1 - $__internal_0_$__cuda_sm20_div_rn_f64_full)
$__internal_0_$__cuda_sm20_div_rn_f64_full:
[C---:B------:R-:W-:Y:S01]  /*f680*/  FSETP.GEU.AND P0, PT, |R47|.reuse, 1.469367938527859385e-39, PT ;  /* 0x001000002f00780b */ /* 0x040fe20003f0e200 */
[----:B------:R-:W-:Y:S01]  /*f690*/  IMAD.MOV.U32 R58, RZ, RZ, 0x1 ;  /* 0x00000001ff3a7424 */ /* 0x000fe200078e00ff */
[----:B------:R-:W-:Y:S01]  /*f6a0*/  LOP3.LUT R26, R47, 0x800fffff, RZ, 0xc0, !PT ;  /* 0x800fffff2f1a7812 */ /* 0x000fe200078ec0ff */
[----:B------:R-:W-:Y:S01]  /*f6b0*/  BSSY.RECONVERGENT B2, `(.L_x_190) ;  /* 0x0000054000027945 */ /* 0x000fe20003800200 */
[C---:B------:R-:W-:Y:S02]  /*f6c0*/  FSETP.GEU.AND P2, PT, |R49|.reuse, 1.469367938527859385e-39, PT ;  /* 0x001000003100780b */ /* 0x040fe40003f4e200 */
[----:B------:R-:W-:Y:S01]  /*f6d0*/  LOP3.LUT R27, R26, 0x3ff00000, RZ, 0xfc, !PT ;  /* 0x3ff000001a1b7812 */ /* 0x000fe200078efcff */
[----:B------:R-:W-:Y:S01]  /*f6e0*/  IMAD.MOV.U32 R26, RZ, RZ, R46 ;  /* 0x000000ffff1a7224 */ /* 0x000fe200078e002e */
[----:B------:R-:W-:Y:S02]  /*f6f0*/  LOP3.LUT R57, R49, 0x7ff00000, RZ, 0xc0, !PT ;  /* 0x7ff0000031397812 */ /* 0x000fe400078ec0ff */
[----:B------:R-:W-:-:S03]  /*f700*/  LOP3.LUT R66, R47, 0x7ff00000, RZ, 0xc0, !PT ;  /* 0x7ff000002f427812 */ /* 0x000fc600078ec0ff */
[----:B------:R-:W-:Y:S01]  /*f710*/  @!P0 DMUL R26, R46, 8.98846567431157953865e+307 ;  /* 0x7fe000002e1a8828 */ /* 0x000fe20000000000 */
[----:B------:R-:W-:Y:S01]  /*f720*/  ISETP.GE.U32.AND P4, PT, R57, R66, PT ;  /* 0x000000423900720c */ /* 0x000fe20003f86070 */
[----:B------:R-:W-:Y:S02]  /*f730*/  IMAD.MOV.U32 R67, RZ, RZ, R57 ;  /* 0x000000ffff437224 */ /* 0x000fe400078e0039 */
[----:B------:R-:W-:Y:S01]  /*f740*/  @!P2 LOP3.LUT R60, R47, 0x7ff00000, RZ, 0xc0, !PT ;  /* 0x7ff000002f3ca812 */ /* 0x000fe200078ec0ff */
[----:B------:R-:W-:Y:S01]  /*f750*/  @!P2 IMAD.MOV.U32 R62, RZ, RZ, RZ ;  /* 0x000000ffff3ea224 */ /* 0x000fe200078e00ff */
[----:B------:R-:W0:Y:S02]  /*f760*/  MUFU.RCP64H R59, R27 ;  /* 0x0000001b003b7308 */ /* 0x000e240000001800 */
[----:B------:R-:W-:Y:S01]  /*f770*/  @!P2 ISETP.GE.U32.AND P3, PT, R57, R60, PT ;  /* 0x0000003c3900a20c */ /* 0x000fe20003f66070 */
[----:B------:R-:W-:Y:S01]  /*f780*/  IMAD.MOV.U32 R60, RZ, RZ, 0x1ca00000 ;  /* 0x1ca00000ff3c7424 */ /* 0x000fe200078e00ff */
[----:B------:R-:W-:-:S04]  /*f790*/  @!P0 LOP3.LUT R66, R27, 0x7ff00000, RZ, 0xc0, !PT ;  /* 0x7ff000001b428812 */ /* 0x000fc800078ec0ff */
[----:B------:R-:W-:Y:S01]  /*f7a0*/  @!P2 SEL R61, R60, 0x63400000, !P3 ;  /* 0x634000003c3da807 */ /* 0x000fe20005800000 */
[----:B------:R-:W-:-:S03]  /*f7b0*/  VIADD R68, R66, 0xffffffff ;  /* 0xffffffff42447836 */ /* 0x000fc60000000000 */
[----:B------:R-:W-:-:S04]  /*f7c0*/  @!P2 LOP3.LUT R61, R61, 0x80000000, R49, 0xf8, !PT ;  /* 0x800000003d3da812 */ /* 0x000fc800078ef831 */
[----:B------:R-:W-:Y:S01]  /*f7d0*/  @!P2 LOP3.LUT R63, R61, 0x100000, RZ, 0xfc, !PT ;  /* 0x001000003d3fa812 */ /* 0x000fe200078efcff */
[----:B0-----:R-:W-:-:S08]  /*f7e0*/  DFMA R50, R58, -R26, 1 ;  /* 0x3ff000003a32742b */ /* 0x001fd0000000081a */
[----:B------:R-:W-:-:S08]  /*f7f0*/  DFMA R50, R50, R50, R50 ;  /* 0x000000323232722b */ /* 0x000fd00000000032 */
[----:B------:R-:W-:Y:S01]  /*f800*/  DFMA R58, R58, R50, R58 ;  /* 0x000000323a3a722b */ /* 0x000fe2000000003a */
[----:B------:R-:W-:Y:S01]  /*f810*/  SEL R51, R60, 0x63400000, !P4 ;  /* 0x634000003c337807 */ /* 0x000fe20006000000 */
[----:B------:R-:W-:-:S03]  /*f820*/  IMAD.MOV.U32 R50, RZ, RZ, R48 ;  /* 0x000000ffff327224 */ /* 0x000fc600078e0030 */
[----:B------:R-:W-:-:S03]  /*f830*/  LOP3.LUT R51, R51, 0x800fffff, R49, 0xf8, !PT ;  /* 0x800fffff33337812 */ /* 0x000fc600078ef831 */
[----:B------:R-:W-:-:S03]  /*f840*/  DFMA R64, R58, -R26, 1 ;  /* 0x3ff000003a40742b */ /* 0x000fc6000000081a */
[----:B------:R-:W-:-:S05]  /*f850*/  @!P2 DFMA R50, R50, 2, -R62 ;  /* 0x400000003232a82b */ /* 0x000fca000000083e */
[----:B------:R-:W-:-:S05]  /*f860*/  DFMA R58, R58, R64, R58 ;  /* 0x000000403a3a722b */ /* 0x000fca000000003a */
[----:B------:R-:W-:-:S03]  /*f870*/  @!P2 LOP3.LUT R67, R51, 0x7ff00000, RZ, 0xc0, !PT ;  /* 0x7ff000003343a812 */ /* 0x000fc600078ec0ff */
[----:B------:R-:W-:Y:S02]  /*f880*/  DMUL R62, R58, R50 ;  /* 0x000000323a3e7228 */ /* 0x000fe40000000000 */
[----:B------:R-:W-:-:S05]  /*f890*/  VIADD R61, R67, 0xffffffff ;  /* 0xffffffff433d7836 */ /* 0x000fca0000000000 */
[----:B------:R-:W-:Y:S01]  /*f8a0*/  ISETP.GT.U32.AND P0, PT, R61, 0x7feffffe, PT ;  /* 0x7feffffe3d00780c */ /* 0x000fe20003f04070 */
[----:B------:R-:W-:-:S03]  /*f8b0*/  DFMA R64, R62, -R26, R50 ;  /* 0x8000001a3e40722b */ /* 0x000fc60000000032 */
[----:B------:R-:W-:-:S05]  /*f8c0*/  ISETP.GT.U32.OR P0, PT, R68, 0x7feffffe, P0 ;  /* 0x7feffffe4400780c */ /* 0x000fca0000704470 */
[----:B------:R-:W-:-:S08]  /*f8d0*/  DFMA R58, R58, R64, R62 ;  /* 0x000000403a3a722b */ /* 0x000fd0000000003e */
[----:B------:R-:W-:Y:S05]  /*f8e0*/  @P0 BRA `(.L_x_191) ;  /* 0x00000000006c0947 */ /* 0x000fea0003800000 */
[----:B------:R-:W-:-:S04]  /*f8f0*/  LOP3.LUT R62, R47, 0x7ff00000, RZ, 0xc0, !PT ;  /* 0x7ff000002f3e7812 */ /* 0x000fc800078ec0ff */
[CC--:B------:R-:W-:Y:S02]  /*f900*/  VIADDMNMX R48, R57.reuse, -R62.reuse, 0xb9600000, !PT ;  /* 0xb960000039307446 */ /* 0x0c0fe4000780093e */
[----:B------:R-:W-:Y:S02]  /*f910*/  ISETP.GE.U32.AND P0, PT, R57, R62, PT ;  /* 0x0000003e3900720c */ /* 0x000fe40003f06070 */
[----:B------:R-:W-:Y:S02]  /*f920*/  VIMNMX R48, PT, PT, R48, 0x46a00000, PT ;  /* 0x46a0000030307848 */ /* 0x000fe40003fe0100 */
[----:B------:R-:W-:-:S05]  /*f930*/  SEL R57, R60, 0x63400000, !P0 ;  /* 0x634000003c397807 */ /* 0x000fca0004000000 */
[----:B------:R-:W-:Y:S02]  /*f940*/  IMAD.IADD R57, R48, 0x1, -R57 ;  /* 0x0000000130397824 */ /* 0x000fe400078e0a39 */
[----:B------:R-:W-:Y:S02]  /*f950*/  IMAD.MOV.U32 R48, RZ, RZ, RZ ;  /* 0x000000ffff307224 */ /* 0x000fe400078e00ff */
[----:B------:R-:W-:-:S06]  /*f960*/  VIADD R49, R57, 0x7fe00000 ;  /* 0x7fe0000039317836 */ /* 0x000fcc0000000000 */
[----:B------:R-:W-:-:S10]  /*f970*/  DMUL R60, R58, R48 ;  /* 0x000000303a3c7228 */ /* 0x000fd40000000000 */
[----:B------:R-:W-:-:S13]  /*f980*/  FSETP.GTU.AND P0, PT, |R61|, 1.469367938527859385e-39, PT ;  /* 0x001000003d00780b */ /* 0x000fda0003f0c200 */
[----:B------:R-:W-:Y:S05]  /*f990*/  @P0 BRA `(.L_x_192) ;  /* 0x0000000000940947 */ /* 0x000fea0003800000 */
[----:B------:R-:W-:Y:S01]  /*f9a0*/  DFMA R26, R58, -R26, R50 ;  /* 0x8000001a3a1a722b */ /* 0x000fe20000000032 */
[----:B------:R-:W-:-:S09]  /*f9b0*/  IMAD.MOV.U32 R48, RZ, RZ, RZ ;  /* 0x000000ffff307224 */ /* 0x000fd200078e00ff */
[C---:B------:R-:W-:Y:S02]  /*f9c0*/  FSETP.NEU.AND P0, PT, R27.reuse, RZ, PT ;  /* 0x000000ff1b00720b */ /* 0x040fe40003f0d000 */
[----:B------:R-:W-:-:S04]  /*f9d0*/  LOP3.LUT R47, R27, 0x80000000, R47, 0x48, !PT ;  /* 0x800000001b2f7812 */ /* 0x000fc800078e482f */
[----:B------:R-:W-:-:S07]  /*f9e0*/  LOP3.LUT R49, R47, R49, RZ, 0xfc, !PT ;  /* 0x000000312f317212 */ /* 0x000fce00078efcff */
[----:B------:R-:W-:Y:S05]  /*f9f0*/  @!P0 BRA `(.L_x_192) ;  /* 0x00000000007c8947 */ /* 0x000fea0003800000 */
[----:B------:R-:W-:Y:S01]  /*fa00*/  IMAD.MOV R27, RZ, RZ, -R57 ;  /* 0x000000ffff1b7224 */ /* 0x000fe200078e0a39 */
[----:B------:R-:W-:Y:S01]  /*fa10*/  DMUL.RP R48, R58, R48 ;  /* 0x000000303a307228 */ /* 0x000fe20000008000 */
[----:B------:R-:W-:-:S06]  /*fa20*/  IMAD.MOV.U32 R26, RZ, RZ, RZ ;  /* 0x000000ffff1a7224 */ /* 0x000fcc00078e00ff */
[----:B------:R-:W-:-:S03]  /*fa30*/  DFMA R26, R60, -R26, R58 ;  /* 0x8000001a3c1a722b */ /* 0x000fc6000000003a */
[----:B------:R-:W-:-:S03]  /*fa40*/  LOP3.LUT R47, R49, R47, RZ, 0x3c, !PT ;  /* 0x0000002f312f7212 */ /* 0x000fc600078e3cff */
[----:B------:R-:W-:-:S04]  /*fa50*/  IADD3 R26, PT, PT, -R57, -0x43300000, RZ ;  /* 0xbcd00000391a7810 */ /* 0x000fc80007ffe1ff */
[----:B------:R-:W-:-:S04]  /*fa60*/  FSETP.NEU.AND P0, PT, |R27|, R26, PT ;  /* 0x0000001a1b00720b */ /* 0x000fc80003f0d200 */
[----:B------:R-:W-:Y:S02]  /*fa70*/  FSEL R60, R48, R60, !P0 ;  /* 0x0000003c303c7208 */ /* 0x000fe40004000000 */
[----:B------:R-:W-:Y:S01]  /*fa80*/  FSEL R61, R47, R61, !P0 ;  /* 0x0000003d2f3d7208 */ /* 0x000fe20004000000 */
[----:B------:R-:W-:Y:S06]  /*fa90*/  BRA `(.L_x_192) ;  /* 0x0000000000547947 */ /* 0x000fec0003800000 */
.L_x_191:
[----:B------:R-:W-:-:S14]  /*faa0*/  DSETP.NAN.AND P0, PT, R48, R48, PT ;  /* 0x000000303000722a */ /* 0x000fdc0003f08000 */
[----:B------:R-:W-:Y:S05]  /*fab0*/  @P0 BRA `(.L_x_193) ;  /* 0x0000000000440947 */ /* 0x000fea0003800000 */
[----:B------:R-:W-:-:S14]  /*fac0*/  DSETP.NAN.AND P0, PT, R46, R46, PT ;  /* 0x0000002e2e00722a */ /* 0x000fdc0003f08000 */
[----:B------:R-:W-:Y:S05]  /*fad0*/  @P0 BRA `(.L_x_194) ;  /* 0x0000000000300947 */ /* 0x000fea0003800000 */
[----:B------:R-:W-:Y:S01]  /*fae0*/  ISETP.NE.AND P0, PT, R67, R66, PT ;  /* 0x000000424300720c */ /* 0x000fe20003f05270 */
[----:B------:R-:W-:Y:S02]  /*faf0*/  IMAD.MOV.U32 R60, RZ, RZ, 0x0 ;  /* 0x00000000ff3c7424 */ /* 0x000fe400078e00ff */
[----:B------:R-:W-:-:S10]  /*fb00*/  IMAD.MOV.U32 R61, RZ, RZ, -0x80000 ;  /* 0xfff80000ff3d7424 */ /* 0x000fd400078e00ff */
[----:B------:R-:W-:Y:S05]  /*fb10*/  @!P0 BRA `(.L_x_192) ;  /* 0x0000000000348947 */ /* 0x000fea0003800000 */
[----:B------:R-:W-:Y:S02]  /*fb20*/  ISETP.NE.AND P0, PT, R67, 0x7ff00000, PT ;  /* 0x7ff000004300780c */ /* 0x000fe40003f05270 */
[----:B------:R-:W-:Y:S02]  /*fb30*/  LOP3.LUT R61, R49, 0x80000000, R47, 0x48, !PT ;  /* 0x80000000313d7812 */ /* 0x000fe400078e482f */
[----:B------:R-:W-:-:S13]  /*fb40*/  ISETP.EQ.OR P0, PT, R66, RZ, !P0 ;  /* 0x000000ff4200720c */ /* 0x000fda0004702670 */
[----:B------:R-:W-:Y:S01]  /*fb50*/  @P0 LOP3.LUT R26, R61, 0x7ff00000, RZ, 0xfc, !PT ;  /* 0x7ff000003d1a0812 */ /* 0x000fe200078efcff */
[----:B------:R-:W-:Y:S02]  /*fb60*/  @!P0 IMAD.MOV.U32 R60, RZ, RZ, RZ ;  /* 0x000000ffff3c8224 */ /* 0x000fe400078e00ff */
[----:B------:R-:W-:Y:S02]  /*fb70*/  @P0 IMAD.MOV.U32 R60, RZ, RZ, RZ ;  /* 0x000000ffff3c0224 */ /* 0x000fe400078e00ff */
[----:B------:R-:W-:Y:S01]  /*fb80*/  @P0 IMAD.MOV.U32 R61, RZ, RZ, R26 ;  /* 0x000000ffff3d0224 */ /* 0x000fe200078e001a */
[----:B------:R-:W-:Y:S06]  /*fb90*/  BRA `(.L_x_192) ;  /* 0x0000000000147947 */ /* 0x000fec0003800000 */
.L_x_194:
[----:B------:R-:W-:Y:S01]  /*fba0*/  LOP3.LUT R61, R47, 0x80000, RZ, 0xfc, !PT ;  /* 0x000800002f3d7812 */ /* 0x000fe200078efcff */
[----:B------:R-:W-:Y:S01]  /*fbb0*/  IMAD.MOV.U32 R60, RZ, RZ, R46 ;  /* 0x000000ffff3c7224 */ /* 0x000fe200078e002e */
[----:B------:R-:W-:Y:S06]  /*fbc0*/  BRA `(.L_x_192) ;  /* 0x0000000000087947 */ /* 0x000fec0003800000 */
.L_x_193:
[----:B------:R-:W-:Y:S01]  /*fbd0*/  LOP3.LUT R61, R49, 0x80000, RZ, 0xfc, !PT ;  /* 0x00080000313d7812 */ /* 0x000fe200078efcff */
[----:B------:R-:W-:-:S07]  /*fbe0*/  IMAD.MOV.U32 R60, RZ, RZ, R48 ;  /* 0x000000ffff3c7224 */ /* 0x000fce00078e0030 */
.L_x_192:
[----:B------:R-:W-:Y:S05]  /*fbf0*/  BSYNC.RECONVERGENT B2 ;  /* 0x0000000000027941 */ /* 0x000fea0003800200 */
.L_x_190:
[----:B------:R-:W-:-:S04]  /*fc00*/  IMAD.MOV.U32 R57, RZ, RZ, 0x0 ;  /* 0x00000000ff397424 */ /* 0x000fc800078e00ff */
[----:B------:R-:W-:Y:S05]  /*fc10*/  RET.REL.NODEC R56 `(_Z20calculate_mle_kernelPdddd) ;  /* 0xffffff0038f87950 */ /* 0x000fea0003c3ffff */
        .weak           $__internal_1_$__cuda_sm20_dsqrt_rn_f64_mediumpath_v1
        .type           $__internal_1_$__cuda_sm20_dsqrt_rn_f64_mediumpath_v1,@function
        .size           $__internal_1_$__cuda_sm20_dsqrt_rn_f64_mediumpath_v1,($_Z20calculate_mle_kernelPdddd$__internal_trig_reduction_slowpathd - $__internal_1_$__cuda_sm20_dsqrt_rn_f64_mediumpath_v1)
$__internal_1_$__cuda_sm20_dsqrt_rn_f64_mediumpath_v1:
[----:B------:R-:W-:Y:S01]  /*fc20*/  ISETP.GE.U32.AND P0, PT, R6, -0x3400000, PT ;  /* 0xfcc000000600780c */ /* 0x000fe20003f06070 */
[----:B------:R-:W-:Y:S01]  /*fc30*/  BSSY.RECONVERGENT B1, `(.L_x_195) ;  /* 0x0000028000017945 */ /* 0x000fe20003800200 */
[----:B------:R-:W-:Y:S02]  /*fc40*/  IMAD.MOV.U32 R23, RZ, RZ, R15 ;  /* 0x000000ffff177224 */ /* 0x000fe400078e000f */
[----:B------:R-:W-:Y:S02]  /*fc50*/  IMAD.MOV.U32 R14, RZ, RZ, R20 ;  /* 0x000000ffff0e7224 */ /* 0x000fe400078e0014 */
[----:B------:R-:W-:Y:S02]  /*fc60*/  IMAD.MOV.U32 R15, RZ, RZ, R21 ;  /* 0x000000ffff0f7224 */ /* 0x000fe400078e0015 */
[----:B------:R-:W-:Y:S02]  /*fc70*/  IMAD.MOV.U32 R6, RZ, RZ, R26 ;  /* 0x000000ffff067224 */ /* 0x000fe400078e001a */
[----:B------:R-:W-:-:S03]  /*fc80*/  IMAD.MOV.U32 R7, RZ, RZ, R27 ;  /* 0x000000ffff077224 */ /* 0x000fc600078e001b */
[----:B------:R-:W-:Y:S05]  /*fc90*/  @!P0 BRA `(.L_x_196) ;  /* 0x0000000000208947 */ /* 0x000fea0003800000 */
[----:B------:R-:W-:-:S10]  /*fca0*/  DFMA.RM R6, R6, R22, R24 ;  /* 0x000000160606722b */ /* 0x000fd40000004018 */
[----:B------:R-:W-:-:S05]  /*fcb0*/  IADD3 R18, P0, PT, R6, 0x1, RZ ;  /* 0x0000000106127810 */ /* 0x000fca0007f1e0ff */
[----:B------:R-:W-:-:S06]  /*fcc0*/  IMAD.X R19, RZ, RZ, R7, P0 ;  /* 0x000000ffff137224 */ /* 0x000fcc00000e0607 */
[----:B------:R-:W-:-:S08]  /*fcd0*/  DFMA.RP R14, -R6, R18, R14 ;  /* 0x00000012060e722b */ /* 0x000fd0000000810e */
[----:B------:R-:W-:-:S06]  /*fce0*/  DSETP.GT.AND P0, PT, R14, RZ, PT ;  /* 0x000000ff0e00722a */ /* 0x000fcc0003f04000 */
[----:B------:R-:W-:Y:S02]  /*fcf0*/  FSEL R6, R18, R6, P0 ;  /* 0x0000000612067208 */ /* 0x000fe40000000000 */
[----:B------:R-:W-:Y:S01]  /*fd00*/  FSEL R7, R19, R7, P0 ;  /* 0x0000000713077208 */ /* 0x000fe20000000000 */
[----:B------:R-:W-:Y:S06]  /*fd10*/  BRA `(.L_x_197) ;  /* 0x0000000000647947 */ /* 0x000fec0003800000 */
.L_x_196:
[----:B------:R-:W-:-:S14]  /*fd20*/  DSETP.NE.AND P0, PT, R14, RZ, PT ;  /* 0x000000ff0e00722a */ /* 0x000fdc0003f05000 */
[----:B------:R-:W-:Y:S05]  /*fd30*/  @!P0 BRA `(.L_x_198) ;  /* 0x0000000000588947 */ /* 0x000fea0003800000 */
[----:B------:R-:W-:-:S13]  /*fd40*/  ISETP.GE.AND P0, PT, R15, RZ, PT ;  /* 0x000000ff0f00720c */ /* 0x000fda0003f06270 */
[----:B------:R-:W-:Y:S02]  /*fd50*/  @!P0 IMAD.MOV.U32 R6, RZ, RZ, 0x0 ;  /* 0x00000000ff068424 */ /* 0x000fe400078e00ff */
[----:B------:R-:W-:Y:S01]  /*fd60*/  @!P0 IMAD.MOV.U32 R7, RZ, RZ, -0x80000 ;  /* 0xfff80000ff078424 */ /* 0x000fe200078e00ff */
[----:B------:R-:W-:Y:S06]  /*fd70*/  @!P0 BRA `(.L_x_197) ;  /* 0x00000000004c8947 */ /* 0x000fec0003800000 */
[----:B------:R-:W-:-:S13]  /*fd80*/  ISETP.GT.AND P0, PT, R15, 0x7fefffff, PT ;  /* 0x7fefffff0f00780c */ /* 0x000fda0003f04270 */
[----:B------:R-:W-:Y:S05]  /*fd90*/  @P0 BRA `(.L_x_198) ;  /* 0x0000000000400947 */ /* 0x000fea0003800000 */
[----:B------:R-:W-:Y:S01]  /*fda0*/  DMUL R6, R14, 8.11296384146066816958e+31 ;  /* 0x469000000e067828 */ /* 0x000fe20000000000 */
[----:B------:R-:W-:Y:S02]  /*fdb0*/  IMAD.MOV.U32 R20, RZ, RZ, 0x0 ;  /* 0x00000000ff147424 */ /* 0x000fe400078e00ff */
[----:B------:R-:W-:Y:S02]  /*fdc0*/  IMAD.MOV.U32 R14, RZ, RZ, RZ ;  /* 0x000000ffff0e7224 */ /* 0x000fe400078e00ff */
[----:B------:R-:W-:Y:S01]  /*fdd0*/  IMAD.MOV.U32 R21, RZ, RZ, 0x3fd80000 ;  /* 0x3fd80000ff157424 */ /* 0x000fe200078e00ff */
[----:B------:R-:W0:Y:S03]  /*fde0*/  MUFU.RSQ64H R15, R7 ;  /* 0x00000007000f7308 */ /* 0x000e260000001c00 */
[----:B0-----:R-:W-:-:S08]  /*fdf0*/  DMUL R18, R14, R14 ;  /* 0x0000000e0e127228 */ /* 0x001fd00000000000 */
[----:B------:R-:W-:-:S08]  /*fe00*/  DFMA R18, R6, -R18, 1 ;  /* 0x3ff000000612742b */ /* 0x000fd00000000812 */
[----:B------:R-:W-:Y:S02]  /*fe10*/  DFMA R20, R18, R20, 0.5 ;  /* 0x3fe000001214742b */ /* 0x000fe40000000014 */
[----:B------:R-:W-:-:S08]  /*fe20*/  DMUL R18, R14, R18 ;  /* 0x000000120e127228 */ /* 0x000fd00000000000 */
[----:B------:R-:W-:-:S08]  /*fe30*/  DFMA R18, R20, R18, R14 ;  /* 0x000000121412722b */ /* 0x000fd0000000000e */
[----:B------:R-:W-:Y:S02]  /*fe40*/  DMUL R14, R6, R18 ;  /* 0x00000012060e7228 */ /* 0x000fe40000000000 */
[----:B------:R-:W-:-:S06]  /*fe50*/  VIADD R19, R19, 0xfff00000 ;  /* 0xfff0000013137836 */ /* 0x000fcc0000000000 */
[----:B------:R-:W-:-:S08]  /*fe60*/  DFMA R20, R14, -R14, R6 ;  /* 0x8000000e0e14722b */ /* 0x000fd00000000006 */
[----:B------:R-:W-:-:S10]  /*fe70*/  DFMA R6, R18, R20, R14 ;  /* 0x000000141206722b */ /* 0x000fd4000000000e */
[----:B------:R-:W-:Y:S01]  /*fe80*/  VIADD R7, R7, 0xfcb00000 ;  /* 0xfcb0000007077836 */ /* 0x000fe20000000000 */
[----:B------:R-:W-:Y:S06]  /*fe90*/  BRA `(.L_x_197) ;  /* 0x0000000000047947 */ /* 0x000fec0003800000 */
.L_x_198:
[----:B------:R-:W-:-:S11]  /*fea0*/  DADD R6, R14, R14 ;  /* 0x000000000e067229 */ /* 0x000fd6000000000e */
.L_x_197:
[----:B------:R-:W-:Y:S05]  /*feb0*/  BSYNC.RECONVERGENT B1 ;  /* 0x0000000000017941 */ /* 0x000fea0003800200 */
.L_x_195:
[----:B------:R-:W-:Y:S02]  /*fec0*/  IMAD.MOV.U32 R18, RZ, RZ, R6 ;  /* 0x000000ffff127224 */ /* 0x000fe400078e0006 */
[----:B------:R-:W-:Y:S02]  /*fed0*/  IMAD.MOV.U32 R19, RZ, RZ, R7 ;  /* 0x000000ffff137224 */ /* 0x000fe400078e0007 */
[----:B------:R-:W-:Y:S02]  /*fee0*/  IMAD.MOV.U32 R6, RZ, RZ, R28 ;  /* 0x000000ffff067224 */ /* 0x000fe400078e001c */
[----:B------:R-:W-:-:S04]  /*fef0*/  IMAD.MOV.U32 R7, RZ, RZ, 0x0 ;  /* 0x00000000ff077424 */ /* 0x000fc800078e00ff */
[----:B------:R-:W-:Y:S05]  /*ff00*/  RET.REL.NODEC R6 `(_Z20calculate_mle_kernelPdddd) ;  /* 0xffffff00063c7950 */ /* 0x000fea0003c3ffff */
        .type           $_Z20calculate_mle_kernelPdddd$__internal_trig_reduction_slowpathd,@function
        .size           $_Z20calculate_mle_kernelPdddd$__internal_trig_reduction_slowpathd,(.L_x_209 - $_Z20calculate_mle_kernelPdddd$__internal_trig_reduction_slowpathd)
$_Z20calculate_mle_kernelPdddd$__internal_trig_reduction_slowpathd:
[----:B------:R-:W-:Y:S01]  /*ff10*/  SHF.R.U32.HI R81, RZ, 0x14, R79 ;  /* 0x00000014ff517819 */ /* 0x000fe2000001164f */
[----:B------:R-:W-:-:S03]  /*ff20*/  IMAD.MOV.U32 R48, RZ, RZ, RZ ;  /* 0x000000ffff307224 */ /* 0x000fc600078e00ff */
[----:B------:R-:W-:-:S04]  /*ff30*/  LOP3.LUT R44, R81, 0x7ff, RZ, 0xc0, !PT ;  /* 0x000007ff512c7812 */ /* 0x000fc800078ec0ff */
[----:B------:R-:W-:-:S13]  /*ff40*/  ISETP.NE.AND P0, PT, R44, 0x7ff, PT ;  /* 0x000007ff2c00780c */ /* 0x000fda0003f05270 */
[----:B------:R-:W-:Y:S05]  /*ff50*/  @!P0 BRA `(.L_x_199) ;  /* 0x0000000800508947 */ /* 0x000fea0003800000 */
[----:B------:R-:W-:Y:S01]  /*ff60*/  VIADD R45, R44, 0xfffffc00 ;  /* 0xfffffc002c2d7836 */ /* 0x000fe20000000000 */
[----:B------:R-:W-:Y:S01]  /*ff70*/  BSSY.RECONVERGENT B0, `(.L_x_200) ;  /* 0x000002f000007945 */ /* 0x000fe20003800200 */
[----:B------:R-:W-:-:S03]  /*ff80*/  CS2R R92, SRZ ;  /* 0x00000000005c7805 */ /* 0x000fc6000001ff00 */
[----:B------:R-:W-:Y:S02]  /*ff90*/  SHF.R.U32.HI R44, RZ, 0x6, R45 ;  /* 0x00000006ff2c7819 */ /* 0x000fe4000001162d */
[----:B------:R-:W-:Y:S02]  /*ffa0*/  ISETP.GE.U32.AND P0, PT, R45, 0x80, PT ;  /* 0x000000802d00780c */ /* 0x000fe40003f06070 */
[C---:B------:R-:W-:Y:S02]  /*ffb0*/  IADD3 R47, PT, PT, -R44.reuse, 0x13, RZ ;  /* 0x000000132c2f7810 */ /* 0x040fe40007ffe1ff */
[----:B------:R-:W-:Y:S02]  /*ffc0*/  IADD3 R45, PT, PT, -R44, 0xf, RZ ;  /* 0x0000000f2c2d7810 */ /* 0x000fe40007ffe1ff */
[----:B------:R-:W-:-:S04]  /*ffd0*/  SEL R47, R47, 0x12, P0 ;  /* 0x000000122f2f7807 */ /* 0x000fc80000000000 */
[----:B------:R-:W-:-:S13]  /*ffe0*/  ISETP.GE.AND P0, PT, R45, R47, PT ;  /* 0x0000002f2d00720c */ /* 0x000fda0003f06270 */
[----:B------:R-:W-:Y:S05]  /*fff0*/  @P0 BRA `(.L_x_201) ;  /* 0x0000000000980947 */ /* 0x000fea0003800000 */
[----:B------:R-:W0:Y:S01]  /*10000*/  LDC.64 R90, c[0x0][0x358] ;  /* 0x0000d600ff5a7b82 */ /* 0x000e220000000a00 */
[C---:B------:R-:W-:Y:S01]  /*10010*/  SHF.L.U64.HI R50, R46.reuse, 0xb, R79 ;  /* 0x0000000b2e327819 */ /* 0x040fe2000001024f */
[----:B------:R-:W-:Y:S01]  /*10020*/  BSSY.RECONVERGENT B1, `(.L_x_202) ;  /* 0x0000022000017945 */ /* 0x000fe20003800200 */
[----:B------:R-:W-:Y:S01]  /*10030*/  IMAD.SHL.U32 R46, R46, 0x800, RZ ;  /* 0x000008002e2e7824 */ /* 0x000fe200078e00ff */
[----:B------:R-:W-:Y:S01]  /*10040*/  IADD3 R48, PT, PT, RZ, -R44, -R47 ;  /* 0x8000002cff307210 */ /* 0x000fe20007ffe82f */
[----:B------:R-:W-:Y:S01]  /*10050*/  IMAD.MOV.U32 R49, RZ, RZ, RZ ;  /* 0x000000ffff317224 */ /* 0x000fe200078e00ff */
[----:B------:R-:W-:Y:S02]  /*10060*/  CS2R R92, SRZ ;  /* 0x00000000005c7805 */ /* 0x000fe4000001ff00 */
[----:B------:R-:W-:-:S07]  /*10070*/  LOP3.LUT R50, R50, 0x80000000, RZ, 0xfc, !PT ;  /* 0x8000000032327812 */ /* 0x000fce00078efcff */
.L_x_203:
[----:B------:R-:W1:Y:S01]  /*10080*/  LDC.64 R74, c[0x4][RZ] ;  /* 0x01000000ff4a7b82 */ /* 0x000e620000000a00 */
[----:B0-----:R-:W-:Y:S02]  /*10090*/  R2UR UR8, R90 ;  /* 0x000000005a0872ca */ /* 0x001fe400000e0000 */
[----:B------:R-:W-:Y:S01]  /*100a0*/  R2UR UR9, R91 ;  /* 0x000000005b0972ca */ /* 0x000fe200000e0000 */
[----:B-1----:R-:W-:-:S12]  /*100b0*/  IMAD.WIDE R76, R45, 0x8, R74 ;  /* 0x000000082d4c7825 */ /* 0x002fd800078e024a */
[----:B------:R-:W2:Y:S01]  /*100c0*/  LDG.E.64.CONSTANT R76, desc[UR8][R76.64] ;  /* 0x000000084c4c7981 */ /* 0x000ea2000c1e9b00 */
[----:B------:R-:W-:Y:S02]  /*100d0*/  VIADD R48, R48, 0x1 ;  /* 0x0000000130307836 */ /* 0x000fe40000000000 */
[C---:B------:R-:W-:Y:S02]  /*100e0*/  IMAD R80, R49.reuse, 0x8, R1 ;  /* 0x0000000831507824 */ /* 0x040fe400078e0201 */
[----:B------:R-:W-:Y:S02]  /*100f0*/  VIADD R49, R49, 0x1 ;  /* 0x0000000131317836 */ /* 0x000fe40000000000 */
[----:B------:R-:W-:Y:S02]  /*10100*/  VIADD R45, R45, 0x1 ;  /* 0x000000012d2d7836 */ /* 0x000fe40000000000 */
[----:B--2---:R-:W-:-:S04]  /*10110*/  IMAD.WIDE.U32 R92, P1, R76, R46, R92 ;  /* 0x0000002e4c5c7225 */ /* 0x004fc8000782005c */
[CC--:B------:R-:W-:Y:S02]  /*10120*/  IMAD R74, R76.reuse, R50.reuse, RZ ;  /* 0x000000324c4a7224 */ /* 0x0c0fe400078e02ff */
[----:B------:R-:W-:-:S03]  /*10130*/  IMAD.HI.U32 R51, R76, R50, RZ ;  /* 0x000000324c337227 */ /* 0x000fc600078e00ff */
[----:B------:R-:W-:Y:S01]  /*10140*/  IADD3 R74, P0, PT, R74, R93, RZ ;  /* 0x0000005d4a4a7210 */ /* 0x000fe20007f1e0ff */
[C---:B------:R-:W-:Y:S02]  /*10150*/  IMAD R75, R77.reuse, R46, RZ ;  /* 0x0000002e4d4b7224 */ /* 0x040fe400078e02ff */
[----:B------:R-:W-:Y:S02]  /*10160*/  IMAD.X R51, RZ, RZ, R51, P1 ;  /* 0x000000ffff337224 */ /* 0x000fe400008e0633 */
[----:B------:R-:W-:Y:S01]  /*10170*/  IMAD R76, R77, R50, RZ ;  /* 0x000000324d4c7224 */ /* 0x000fe200078e02ff */
[----:B------:R-:W-:Y:S01]  /*10180*/  IADD3 R93, P1, PT, R75, R74, RZ ;  /* 0x0000004a4b5d7210 */ /* 0x000fe20007f3e0ff */
[----:B------:R-:W-:-:S04]  /*10190*/  IMAD.HI.U32 R74, R77, R46, RZ ;  /* 0x0000002e4d4a7227 */ /* 0x000fc800078e00ff */
[----:B------:R-:W-:Y:S01]  /*101a0*/  IMAD.HI.U32 R75, R77, R50, RZ ;  /* 0x000000324d4b7227 */ /* 0x000fe200078e00ff */
[----:B------:R-:W-:Y:S01]  /*101b0*/  IADD3.X R51, P0, PT, R74, R51, RZ, P0, !PT ;  /* 0x000000334a337210 */ /* 0x000fe2000071e4ff */
[----:B------:R0:W-:Y:S03]  /*101c0*/  STL.64 [R80], R92 ;  /* 0x0000005c50007387 */ /* 0x0001e60000100a00 */
[----:B------:R-:W-:Y:S01]  /*101d0*/  IADD3.X R76, P1, PT, R76, R51, RZ, P1, !PT ;  /* 0x000000334c4c7210 */ /* 0x000fe20000f3e4ff */
[----:B------:R-:W-:Y:S01]  /*101e0*/  IMAD.X R75, RZ, RZ, R75, P0 ;  /* 0x000000ffff4b7224 */ /* 0x000fe200000e064b */
[----:B------:R-:W-:-:S03]  /*101f0*/  ISETP.NE.AND P0, PT, R48, -0xf, PT ;  /* 0xfffffff13000780c */ /* 0x000fc60003f05270 */
[----:B------:R-:W-:Y:S02]  /*10200*/  IMAD.X R77, RZ, RZ, R75, P1 ;  /* 0x000000ffff4d7224 */ /* 0x000fe400008e064b */
[----:B0-----:R-:W-:Y:S02]  /*10210*/  IMAD.MOV.U32 R92, RZ, RZ, R76 ;  /* 0x000000ffff5c7224 */ /* 0x001fe400078e004c */
[----:B------:R-:W-:-:S06]  /*10220*/  IMAD.MOV.U32 R93, RZ, RZ, R77 ;  /* 0x000000ffff5d7224 */ /* 0x000fcc00078e004d */
[----:B------:R-:W-:Y:S05]  /*10230*/  @P0 BRA `(.L_x_203) ;  /* 0xfffffffc00900947 */ /* 0x000fea000383ffff */
[----:B------:R-:W-:Y:S05]  /*10240*/  BSYNC.RECONVERGENT B1 ;  /* 0x0000000000017941 */ /* 0x000fea0003800200 */
.L_x_202:
[----:B------:R-:W-:-:S07]  /*10250*/  IMAD.MOV.U32 R45, RZ, RZ, R47 ;  /* 0x000000ffff2d7224 */ /* 0x000fce00078e002f */
.L_x_201:
[----:B------:R-:W-:Y:S05]  /*10260*/  BSYNC.RECONVERGENT B0 ;  /* 0x0000000000007941 */ /* 0x000fea0003800200 */
.L_x_200:
[----:B------:R-:W-:Y:S01]  /*10270*/  LOP3.LUT P0, R81, R81, 0x3f, RZ, 0xc0, !PT ;  /* 0x0000003f51517812 */ /* 0x000fe2000780c0ff */
[----:B------:R-:W-:-:S04]  /*10280*/  IMAD.IADD R44, R44, 0x1, R45 ;  /* 0x000000012c2c7824 */ /* 0x000fc800078e022d */
[----:B------:R-:W-:-:S05]  /*10290*/  IMAD.U32 R76, R44, 0x8, R1 ;  /* 0x000000082c4c7824 */ /* 0x000fca00078e0001 */
[----:B------:R0:W-:Y:S04]  /*102a0*/  STL.64 [R76+-0x78], R92 ;  /* 0xffff885c4c007387 */ /* 0x0001e80000100a00 */
[----:B------:R-:W2:Y:S04]  /*102b0*/  @P0 LDL.64 R48, [R1+0x8] ;  /* 0x0000080001300983 */ /* 0x000ea80000100a00 */
[----:B------:R-:W3:Y:S04]  /*102c0*/  LDL.64 R46, [R1+0x10] ;  /* 0x00001000012e7983 */ /* 0x000ee80000100a00 */
[----:B------:R-:W4:Y:S01]  /*102d0*/  LDL.64 R44, [R1+0x18] ;  /* 0x00001800012c7983 */ /* 0x000f220000100a00 */
[----:B------:R-:W-:Y:S01]  /*102e0*/  BSSY.RECONVERGENT B0, `(.L_x_204) ;  /* 0x0000035000007945 */ /* 0x000fe20003800200 */
[----:B--2---:R-:W-:-:S02]  /*102f0*/  @P0 SHF.R.U64 R75, R48, 0x1, R49 ;  /* 0x00000001304b0819 */ /* 0x004fc40000001231 */
[----:B------:R-:W-:Y:S02]  /*10300*/  @P0 SHF.R.U32.HI R77, RZ, 0x1, R49 ;  /* 0x00000001ff4d0819 */ /* 0x000fe40000011631 */
[----:B------:R-:W-:Y:S02]  /*10310*/  @P0 LOP3.LUT R48, R81, 0x3f, RZ, 0x3c, !PT ;  /* 0x0000003f51300812 */ /* 0x000fe400078e3cff */
[C---:B---3--:R-:W-:Y:S02]  /*10320*/  @P0 SHF.L.U32 R74, R46.reuse, R81, RZ ;  /* 0x000000512e4a0219 */ /* 0x048fe400000006ff */
[----:B------:R-:W-:Y:S02]  /*10330*/  @P0 SHF.R.U64 R75, R75, R48, R77 ;  /* 0x000000304b4b0219 */ /* 0x000fe4000000124d */
[--C-:B------:R-:W-:Y:S02]  /*10340*/  @P0 SHF.R.U32.HI R49, RZ, 0x1, R47.reuse ;  /* 0x00000001ff310819 */ /* 0x100fe4000001162f */
[----:B------:R-:W-:-:S02]  /*10350*/  @P0 SHF.R.U64 R50, R46, 0x1, R47 ;  /* 0x000000012e320819 */ /* 0x000fc4000000122f */
[----:B------:R-:W-:Y:S02]  /*10360*/  @P0 SHF.L.U64.HI R51, R46, R81, R47 ;  /* 0x000000512e330219 */ /* 0x000fe4000001022f */
[-C--:B0-----:R-:W-:Y:S02]  /*10370*/  @P0 SHF.R.U32.HI R76, RZ, R48.reuse, R77 ;  /* 0x00000030ff4c0219 */ /* 0x081fe4000001164d */
[----:B------:R-:W-:Y:S02]  /*10380*/  @P0 LOP3.LUT R46, R74, R75, RZ, 0xfc, !PT ;  /* 0x0000004b4a2e0212 */ /* 0x000fe400078efcff */
[----:B----4-:R-:W-:Y:S02]  /*10390*/  @P0 SHF.L.U32 R77, R44, R81, RZ ;  /* 0x000000512c4d0219 */ /* 0x010fe400000006ff */
[----:B------:R-:W-:Y:S02]  /*103a0*/  @P0 SHF.R.U64 R50, R50, R48, R49 ;  /* 0x0000003032320219 */ /* 0x000fe40000001231 */
[----:B------:R-:W-:-:S02]  /*103b0*/  @P0 LOP3.LUT R47, R51, R76, RZ, 0xfc, !PT ;  /* 0x0000004c332f0212 */ /* 0x000fc400078efcff */
[----:B------:R-:W-:Y:S01]  /*103c0*/  @P0 SHF.R.U32.HI R48, RZ, R48, R49 ;  /* 0x00000030ff300219 */ /* 0x000fe20000011631 */
[----:B------:R-:W-:Y:S01]  /*103d0*/  IMAD.SHL.U32 R49, R46, 0x4, RZ ;  /* 0x000000042e317824 */ /* 0x000fe200078e00ff */
[----:B------:R-:W-:Y:S02]  /*103e0*/  @P0 SHF.L.U64.HI R81, R44, R81, R45 ;  /* 0x000000512c510219 */ /* 0x000fe4000001022d */
[----:B------:R-:W-:Y:S02]  /*103f0*/  @P0 LOP3.LUT R44, R77, R50, RZ, 0xfc, !PT ;  /* 0x000000324d2c0212 */ /* 0x000fe400078efcff */
[----:B------:R-:W-:Y:S02]  /*10400*/  SHF.L.U64.HI R46, R46, 0x2, R47 ;  /* 0x000000022e2e7819 */ /* 0x000fe4000001022f */
[----:B------:R-:W-:Y:S02]  /*10410*/  @P0 LOP3.LUT R45, R81, R48, RZ, 0xfc, !PT ;  /* 0x00000030512d0212 */ /* 0x000fe400078efcff */
[----:B------:R-:W-:-:S02]  /*10420*/  SHF.L.W.U32.HI R47, R47, 0x2, R44 ;  /* 0x000000022f2f7819 */ /* 0x000fc40000010e2c */
[----:B------:R-:W-:Y:S02]  /*10430*/  IADD3 RZ, P0, PT, RZ, -R49, RZ ;  /* 0x80000031ffff7210 */ /* 0x000fe40007f1e0ff */
[----:B------:R-:W-:Y:S02]  /*10440*/  LOP3.LUT R51, RZ, R46, RZ, 0x33, !PT ;  /* 0x0000002eff337212 */ /* 0x000fe400078e33ff */
[----:B------:R-:W-:Y:S02]  /*10450*/  SHF.L.W.U32.HI R48, R44, 0x2, R45 ;  /* 0x000000022c307819 */ /* 0x000fe40000010e2d */
[----:B------:R-:W-:Y:S02]  /*10460*/  LOP3.LUT R50, RZ, R47, RZ, 0x33, !PT ;  /* 0x0000002fff327212 */ /* 0x000fe400078e33ff */
[----:B------:R-:W-:Y:S02]  /*10470*/  IADD3.X R51, P0, PT, RZ, R51, RZ, P0, !PT ;  /* 0x00000033ff337210 */ /* 0x000fe4000071e4ff */
[----:B------:R-:W-:-:S02]  /*10480*/  LOP3.LUT R75, RZ, R48, RZ, 0x33, !PT ;  /* 0x00000030ff4b7212 */ /* 0x000fc400078e33ff */
[----:B------:R-:W-:Y:S02]  /*10490*/  IADD3.X R50, P0, PT, RZ, R50, RZ, P0, !PT ;  /* 0x00000032ff327210 */ /* 0x000fe4000071e4ff */
[----:B------:R-:W-:-:S03]  /*104a0*/  ISETP.GT.U32.AND P1, PT, R47, -0x1, PT ;  /* 0xffffffff2f00780c */ /* 0x000fc60003f24070 */
[----:B------:R-:W-:Y:S01]  /*104b0*/  IMAD.X R75, RZ, RZ, R75, P0 ;  /* 0x000000ffff4b7224 */ /* 0x000fe200000e064b */
[----:B------:R-:W-:-:S04]  /*104c0*/  ISETP.GT.AND.EX P1, PT, R48, -0x1, PT, P1 ;  /* 0xffffffff3000780c */ /* 0x000fc80003f24310 */
[----:B------:R-:W-:Y:S02]  /*104d0*/  SEL R44, R48, R75, P1 ;  /* 0x0000004b302c7207 */ /* 0x000fe40000800000 */
[----:B------:R-:W-:Y:S02]  /*104e0*/  SEL R47, R47, R50, P1 ;  /* 0x000000322f2f7207 */ /* 0x000fe40000800000 */
[----:B------:R-:W-:Y:S02]  /*104f0*/  ISETP.NE.U32.AND P0, PT, R44, RZ, PT ;  /* 0x000000ff2c00720c */ /* 0x000fe40003f05070 */
[----:B------:R-:W-:Y:S02]  /*10500*/  SEL R46, R46, R51, P1 ;  /* 0x000000332e2e7207 */ /* 0x000fe40000800000 */
[----:B------:R-:W-:Y:S01]  /*10510*/  SEL R75, R47, R44, !P0 ;  /* 0x0000002c2f4b7207 */ /* 0x000fe20004000000 */
[----:B------:R-:W-:-:S03]  /*10520*/  @!P1 IMAD.MOV R49, RZ, RZ, -R49 ;  /* 0x000000ffff319224 */ /* 0x000fc600078e0a31 */
[----:B------:R-:W0:Y:S02]  /*10530*/  FLO.U32 R50, R75 ;  /* 0x0000004b00327300 */ /* 0x000e2400000e0000 */
[C---:B0-----:R-:W-:Y:S02]  /*10540*/  IADD3 R74, PT, PT, -R50.reuse, 0x1f, RZ ;  /* 0x0000001f324a7810 */ /* 0x041fe40007ffe1ff */
[----:B------:R-:W-:-:S03]  /*10550*/  IADD3 R50, PT, PT, -R50, 0x3f, RZ ;  /* 0x0000003f32327810 */ /* 0x000fc60007ffe1ff */
[----:B------:R-:W-:-:S05]  /*10560*/  @P0 IMAD.MOV R50, RZ, RZ, R74 ;  /* 0x000000ffff320224 */ /* 0x000fca00078e024a */
[----:B------:R-:W-:-:S13]  /*10570*/  ISETP.NE.AND P0, PT, R50, RZ, PT ;  /* 0x000000ff3200720c */ /* 0x000fda0003f05270 */
[----:B------:R-:W-:Y:S05]  /*10580*/  @!P0 BRA `(.L_x_205) ;  /* 0x0000000000288947 */ /* 0x000fea0003800000 */
[C---:B------:R-:W-:Y:S02]  /*10590*/  LOP3.LUT R74, R50.reuse, 0x3f, RZ, 0xc0, !PT ;  /* 0x0000003f324a7812 */ /* 0x040fe400078ec0ff */
[--C-:B------:R-:W-:Y:S02]  /*105a0*/  SHF.R.U64 R49, R49, 0x1, R46.reuse ;  /* 0x0000000131317819 */ /* 0x100fe4000000122e */
[----:B------:R-:W-:Y:S02]  /*105b0*/  SHF.R.U32.HI R46, RZ, 0x1, R46 ;  /* 0x00000001ff2e7819 */ /* 0x000fe4000001162e */
[----:B------:R-:W-:Y:S02]  /*105c0*/  LOP3.LUT R51, R50, 0x3f, RZ, 0xc, !PT ;  /* 0x0000003f32337812 */ /* 0x000fe400078e0cff */
[CC--:B------:R-:W-:Y:S02]  /*105d0*/  SHF.L.U64.HI R44, R47.reuse, R74.reuse, R44 ;  /* 0x0000004a2f2c7219 */ /* 0x0c0fe4000001022c */
[----:B------:R-:W-:-:S02]  /*105e0*/  SHF.L.U32 R47, R47, R74, RZ ;  /* 0x0000004a2f2f7219 */ /* 0x000fc400000006ff */
[-CC-:B------:R-:W-:Y:S02]  /*105f0*/  SHF.R.U64 R74, R49, R51.reuse, R46.reuse ;  /* 0x00000033314a7219 */ /* 0x180fe4000000122e */
[----:B------:R-:W-:Y:S02]  /*10600*/  SHF.R.U32.HI R51, RZ, R51, R46 ;  /* 0x00000033ff337219 */ /* 0x000fe4000001162e */
[----:B------:R-:W-:Y:S02]  /*10610*/  LOP3.LUT R47, R47, R74, RZ, 0xfc, !PT ;  /* 0x0000004a2f2f7212 */ /* 0x000fe400078efcff */
[----:B------:R-:W-:-:S07]  /*10620*/  LOP3.LUT R44, R44, R51, RZ, 0xfc, !PT ;  /* 0x000000332c2c7212 */ /* 0x000fce00078efcff */
.L_x_205:
[----:B------:R-:W-:Y:S05]  /*10630*/  BSYNC.RECONVERGENT B0 ;  /* 0x0000000000007941 */ /* 0x000fea0003800200 */
.L_x_204:
[----:B------:R-:W-:Y:S01]  /*10640*/  IMAD.WIDE.U32 R74, R47, 0x2168c235, RZ ;  /* 0x2168c2352f4a7825 */ /* 0x000fe200078e00ff */
[----:B------:R-:W-:Y:S02]  /*10650*/  P2R R49, PR, RZ, 0x4 ;  /* 0x00000004ff317803 */ /* 0x000fe40000000000 */
[----:B------:R-:W-:Y:S01]  /*10660*/  SHF.R.U32.HI R45, RZ, 0x1e, R45 ;  /* 0x0000001eff2d7819 */ /* 0x000fe2000001162d */
[----:B------:R-:W-:Y:S02]  /*10670*/  IMAD.MOV.U32 R76, RZ, RZ, R75 ;  /* 0x000000ffff4c7224 */ /* 0x000fe400078e004b */
[----:B------:R-:W-:Y:S01]  /*10680*/  IMAD.MOV.U32 R77, RZ, RZ, RZ ;  /* 0x000000ffff4d7224 */ /* 0x000fe200078e00ff */
[----:B------:R-:W-:Y:S01]  /*10690*/  LEA.HI R48, R48, R45, RZ, 0x1 ;  /* 0x0000002d30307211 */ /* 0x000fe200078f08ff */
[----:B------:R-:W-:-:S04]  /*106a0*/  IMAD.HI.U32 R46, R44, -0x36f0255e, RZ ;  /* 0xc90fdaa22c2e7827 */ /* 0x000fc800078e00ff */
[----:B------:R-:W-:-:S04]  /*106b0*/  IMAD.WIDE.U32 R76, R47, -0x36f0255e, R76 ;  /* 0xc90fdaa22f4c7825 */ /* 0x000fc800078e004c */
[C---:B------:R-:W-:Y:S02]  /*106c0*/  IMAD R51, R44.reuse, -0x36f0255e, RZ ;  /* 0xc90fdaa22c337824 */ /* 0x040fe400078e02ff */
[----:B------:R-:W-:-:S04]  /*106d0*/  IMAD.WIDE.U32 R76, P0, R44, 0x2168c235, R76 ;  /* 0x2168c2352c4c7825 */ /* 0x000fc8000780004c */
[----:B------:R-:W-:Y:S01]  /*106e0*/  IMAD.X R46, RZ, RZ, R46, P0 ;  /* 0x000000ffff2e7224 */ /* 0x000fe200000e062e */
[----:B------:R-:W-:-:S05]  /*106f0*/  IADD3 R51, P0, PT, R51, R77, RZ ;  /* 0x0000004d33337210 */ /* 0x000fca0007f1e0ff */
[----:B------:R-:W-:Y:S01]  /*10700*/  IMAD.X R47, RZ, RZ, R46, P0 ;  /* 0x000000ffff2f7224 */ /* 0x000fe200000e062e */
[----:B------:R-:W-:-:S04]  /*10710*/  IADD3 RZ, P0, PT, R74, R74, RZ ;  /* 0x0000004a4aff7210 */ /* 0x000fc80007f1e0ff */
[----:B------:R-:W-:-:S04]  /*10720*/  IADD3.X RZ, P0, PT, R76, R76, RZ, P0, !PT ;  /* 0x0000004c4cff7210 */ /* 0x000fc8000071e4ff */
[----:B------:R-:W-:-:S05]  /*10730*/  IADD3.X R46, P0, PT, R51, R51, RZ, P0, !PT ;  /* 0x00000033332e7210 */ /* 0x000fca000071e4ff */
[----:B------:R-:W-:Y:S01]  /*10740*/  IMAD.X R44, R47, 0x1, R47, P0 ;  /* 0x000000012f2c7824 */ /* 0x000fe200000e062f */
[----:B------:R-:W-:-:S04]  /*10750*/  ISETP.GT.U32.AND P0, PT, R51, RZ, PT ;  /* 0x000000ff3300720c */ /* 0x000fc80003f04070 */
[----:B------:R-:W-:-:S04]  /*10760*/  ISETP.GT.AND.EX P0, PT, R47, RZ, PT, P0 ;  /* 0x000000ff2f00720c */ /* 0x000fc80003f04300 */
[----:B------:R-:W-:Y:S02]  /*10770*/  SEL R46, R46, R51, P0 ;  /* 0x000000332e2e7207 */ /* 0x000fe40000000000 */
[----:B------:R-:W-:Y:S02]  /*10780*/  SEL R44, R44, R47, P0 ;  /* 0x0000002f2c2c7207 */ /* 0x000fe40000000000 */
[----:B------:R-:W-:Y:S02]  /*10790*/  IADD3 R46, P2, PT, R46, 0x1, RZ ;  /* 0x000000012e2e7810 */ /* 0x000fe40007f5e0ff */
[----:B------:R-:W-:-:S03]  /*107a0*/  SEL R51, RZ, 0xffffffff, !P0 ;  /* 0xffffffffff337807 */ /* 0x000fc60004000000 */
[----:B------:R-:W-:Y:S02]  /*107b0*/  IMAD.X R47, RZ, RZ, R44, P2 ;  /* 0x000000ffff2f7224 */ /* 0x000fe400010e062c */
[----:B------:R-:W-:-:S03]  /*107c0*/  IMAD.IADD R51, R51, 0x1, -R50 ;  /* 0x0000000133337824 */ /* 0x000fc600078e0a32 */
[----:B------:R-:W-:Y:S01]  /*107d0*/  SHF.R.U64 R46, R46, 0xa, R47 ;  /* 0x0000000a2e2e7819 */ /* 0x000fe2000000122f */
[----:B------:R-:W-:-:S03]  /*107e0*/  IMAD.SHL.U32 R51, R51, 0x100000, RZ ;  /* 0x0010000033337824 */ /* 0x000fc600078e00ff */
[----:B------:R-:W-:-:S04]  /*107f0*/  IADD3 R46, P0, PT, R46, 0x1, RZ ;  /* 0x000000012e2e7810 */ /* 0x000fc80007f1e0ff */
[----:B------:R-:W-:-:S04]  /*10800*/  LEA.HI.X R47, R47, RZ, RZ, 0x16, P0 ;  /* 0x000000ff2f2f7211 */ /* 0x000fc800000fb4ff */
[--C-:B------:R-:W-:Y:S02]  /*10810*/  SHF.R.U64 R46, R46, 0x1, R47.reuse ;  /* 0x000000012e2e7819 */ /* 0x100fe4000000122f */
[----:B------:R-:W-:Y:S02]  /*10820*/  SHF.R.U32.HI R44, RZ, 0x1, R47 ;  /* 0x00000001ff2c7819 */ /* 0x000fe4000001162f */
[----:B------:R-:W-:-:S04]  /*10830*/  IADD3 R46, P2, P0, RZ, RZ, R46 ;  /* 0x000000ffff2e7210 */ /* 0x000fc8000785e02e */
[----:B------:R-:W-:Y:S02]  /*10840*/  IADD3.X R44, PT, PT, R51, 0x3fe00000, R44, P2, P0 ;  /* 0x3fe00000332c7810 */ /* 0x000fe400017e042c */
[----:B------:R-:W-:Y:S02]  /*10850*/  LOP3.LUT P0, R79, R79, 0x80000000, RZ, 0xc0, !PT ;  /* 0x800000004f4f7812 */ /* 0x000fe4000780c0ff */
[----:B------:R-:W-:Y:S02]  /*10860*/  ISETP.NE.AND P2, PT, R49, RZ, PT ;  /* 0x000000ff3100720c */ /* 0x000fe40003f45270 */
[----:B------:R-:W-:-:S04]  /*10870*/  @!P1 LOP3.LUT R79, R79, 0x80000000, RZ, 0x3c, !PT ;  /* 0x800000004f4f9812 */ /* 0x000fc800078e3cff */
[----:B------:R-:W-:-:S05]  /*10880*/  LOP3.LUT R79, R44, R79, RZ, 0xfc, !PT ;  /* 0x0000004f2c4f7212 */ /* 0x000fca00078efcff */
[----:B------:R-:W-:-:S07]  /*10890*/  @P0 IMAD.MOV R48, RZ, RZ, -R48 ;  /* 0x000000ffff300224 */ /* 0x000fce00078e0a30 */
.L_x_199:
[----:B------:R-:W-:Y:S02]  /*108a0*/  IMAD.MOV.U32 R47, RZ, RZ, R79 ;  /* 0x000000ffff2f7224 */ /* 0x000fe400078e004f */
[----:B------:R-:W-:-:S04]  /*108b0*/  IMAD.MOV.U32 R79, RZ, RZ, 0x0 ;  /* 0x00000000ff4f7424 */ /* 0x000fc800078e00ff */
[----:B------:R-:W-:Y:S05]  /*108c0*/  RET.REL.NODEC R78 `(_Z20calculate_mle_kernelPdddd) ;  /* 0xfffffef44ecc7950 */ /* 0x000fea0003c3ffff */
.L_x_206:
[----:B------:R-:W-:-:S00]  /*108d0*/  BRA `(.L_x_206) ;  /* 0xfffffffc00fc7947 */ /* 0x000fc0000383ffff */
[----:B------:R-:W-:-:S00]  /*108e0*/  NOP ;  /* 0x0000000000007918 */ /* 0x000fc00000000000 */
        /* <DEDUP_REMOVED lines=9> */
.L_x_209:


//--------------------- .nv.global.init           --------------------------
	.section	.nv.global.init,"aw",@progbits
	.align	16
.nv.global.init:
	.type		__cudart_sin_cos_coeffs,@object
	.size		__cudart_sin_cos_coeffs,(__cudart_i2opi_d - __cudart_sin_cos_coeffs)
__cudart_sin_cos_coeffs:
        /*0000*/ 	.byte	0x46, 0xd2, 0xb0, 0x2c, 0xf1, 0xe5, 0x5a, 0xbe, 0x92, 0xe3, 0xac, 0x69, 0xe3, 0x1d, 0xc7, 0x3e
        /*0010*/ 	.byte	0xa1, 0x62, 0xdb, 0x19, 0xa0, 0x01, 0x2a, 0xbf, 0x18, 0x08, 0x11, 0x11, 0x11, 0x11, 0x81, 0x3f
        /*0020*/ 	.byte	0x54, 0x55, 0x55, 0x55, 0x55, 0x55, 0xc5, 0xbf, 0x00, 0x00, 0x00, 0x00, 0x00, 0x00, 0x00, 0x00
        /*0030*/ 	.byte	0x00, 0x00, 0x00, 0x00, 0x00, 0x00, 0x00, 0x00, 0x64, 0x81, 0xfd, 0x20, 0x83, 0xff, 0xa8, 0xbd
        /*0040*/ 	.byte	0x28, 0x85, 0xef, 0xc1, 0xa7, 0xee, 0x21, 0x3e, 0xd9, 0xe6, 0x06, 0x8e, 0x4f, 0x7e, 0x92, 0xbe
        /*0050*/ 	.byte	0xe9, 0xbc, 0xdd, 0x19, 0xa0, 0x01, 0xfa, 0x3e, 0x47, 0x5d, 0xc1, 0x16, 0x6c, 0xc1, 0x56, 0xbf
        /*0060*/ 	.byte	0x51, 0x55, 0x55, 0x55, 0x55, 0x55, 0xa5, 0x3f, 0x00, 0x00, 0x00, 0x00, 0x00, 0x00, 0xe0, 0xbf
        /*0070*/ 	.byte	0x00, 0x00, 0x00, 0x00, 0x00, 0x00, 0xf0, 0x3f, 0x00, 0x00, 0x00, 0x00, 0x00, 0x00, 0x00, 0x00
	.type		__cudart_i2opi_d,@object
	.size		__cudart_i2opi_d,(.L_0 - __cudart_i2opi_d)
__cudart_i2opi_d:
        /* <DEDUP_REMOVED lines=9> */
.L_0:


//--------------------- .nv.shared.reserved.0     --------------------------
	.section	.nv.shared.reserved.0,"aw",@nobits
	.weak		__nv_reservedSMEM_offset_0_alias
	.size		__nv_reservedSMEM_offset_0_alias, 0, 64
	.other		__nv_reservedSMEM_offset_0_alias,@"STO_CUDA_RESERVED_SHARED STV_DEFAULT"
__nv_reservedSMEM_offset_0_alias:
	.zero		0
	.zero		64


//--------------------- .nv.constant0._Z20calculate_mle_kernelPdddd --------------------------
	.section	.nv.constant0._Z20calculate_mle_kernelPdddd,"a",@progbits
	.sectionflags	@""
	.align	4
.nv.constant0._Z20calculate_mle_kernelPdddd:
	.zero		928


//--------------------- SYMBOLS --------------------------

	.type		.nv.reservedSmem.offset0,@object
	.size		.nv.reservedSmem.offset0,0x4
